//
// Generated by NVIDIA NVVM Compiler
//
// Compiler Build ID: CL-36424714
// Cuda compilation tools, release 13.0, V13.0.88
// Based on NVVM 20.0.0
//

.version 9.0
.target sm_100
.address_size 64

	// .globl	_Z6attackjPi

.visible .entry _Z6attackjPi(
	.param .u32 _Z6attackjPi_param_0,
	.param .u64 .ptr .align 1 _Z6attackjPi_param_1
)
{
	.reg .pred 	%p<25>;
	.reg .b32 	%r<1412>;
	.reg .b64 	%rd<5>;

	ld.param.u32 	%r133, [_Z6attackjPi_param_0];
	ld.param.u64 	%rd1, [_Z6attackjPi_param_1];
	mov.u32 	%r134, %tid.x;
	mov.u32 	%r135, %ctaid.x;
	mov.u32 	%r136, %ntid.x;
	mad.lo.s32 	%r1, %r135, %r136, %r134;
	add.s32 	%r137, %r133, %r1;
	shf.l.wrap.b32 	%r138, %r137, %r137, 27;
	sub.s32 	%r139, -236298515, %r138;
	shf.l.wrap.b32 	%r140, %r137, %r137, 17;
	xor.b32  	%r141, %r137, %r140;
	shl.b32 	%r142, %r137, 1;
	add.s32 	%r143, %r139, %r137;
	add.s32 	%r144, %r139, %r141;
	shf.l.wrap.b32 	%r145, %r142, %r142, 27;
	sub.s32 	%r146, %r141, %r145;
	shf.l.wrap.b32 	%r147, %r143, %r143, 17;
	xor.b32  	%r148, %r142, %r147;
	add.s32 	%r149, %r143, %r144;
	add.s32 	%r150, %r146, %r144;
	add.s32 	%r151, %r146, %r148;
	shf.l.wrap.b32 	%r152, %r149, %r149, 27;
	sub.s32 	%r153, %r148, %r152;
	shf.l.wrap.b32 	%r154, %r150, %r150, 17;
	xor.b32  	%r155, %r149, %r154;
	add.s32 	%r156, %r150, %r151;
	add.s32 	%r157, %r153, %r151;
	add.s32 	%r158, %r153, %r155;
	shf.l.wrap.b32 	%r159, %r156, %r156, 27;
	sub.s32 	%r160, %r155, %r159;
	shf.l.wrap.b32 	%r161, %r157, %r157, 17;
	xor.b32  	%r162, %r156, %r161;
	add.s32 	%r163, %r157, %r158;
	add.s32 	%r164, %r160, %r158;
	add.s32 	%r165, %r160, %r162;
	shf.l.wrap.b32 	%r166, %r163, %r163, 27;
	sub.s32 	%r167, %r162, %r166;
	shf.l.wrap.b32 	%r168, %r164, %r164, 17;
	xor.b32  	%r169, %r163, %r168;
	add.s32 	%r170, %r164, %r165;
	add.s32 	%r171, %r167, %r165;
	add.s32 	%r172, %r167, %r169;
	shf.l.wrap.b32 	%r173, %r170, %r170, 27;
	sub.s32 	%r174, %r169, %r173;
	shf.l.wrap.b32 	%r175, %r171, %r171, 17;
	xor.b32  	%r176, %r170, %r175;
	add.s32 	%r177, %r171, %r172;
	add.s32 	%r178, %r174, %r172;
	add.s32 	%r179, %r174, %r176;
	shf.l.wrap.b32 	%r180, %r177, %r177, 27;
	sub.s32 	%r181, %r176, %r180;
	shf.l.wrap.b32 	%r182, %r178, %r178, 17;
	xor.b32  	%r183, %r177, %r182;
	add.s32 	%r184, %r178, %r179;
	add.s32 	%r185, %r181, %r179;
	add.s32 	%r186, %r181, %r183;
	shf.l.wrap.b32 	%r187, %r184, %r184, 27;
	sub.s32 	%r188, %r183, %r187;
	shf.l.wrap.b32 	%r189, %r185, %r185, 17;
	xor.b32  	%r190, %r184, %r189;
	add.s32 	%r191, %r185, %r186;
	add.s32 	%r192, %r188, %r186;
	add.s32 	%r193, %r188, %r190;
	shf.l.wrap.b32 	%r194, %r191, %r191, 27;
	sub.s32 	%r195, %r190, %r194;
	shf.l.wrap.b32 	%r196, %r192, %r192, 17;
	xor.b32  	%r197, %r191, %r196;
	add.s32 	%r198, %r192, %r193;
	add.s32 	%r199, %r195, %r193;
	add.s32 	%r200, %r195, %r197;
	shf.l.wrap.b32 	%r201, %r198, %r198, 27;
	sub.s32 	%r202, %r197, %r201;
	shf.l.wrap.b32 	%r203, %r199, %r199, 17;
	xor.b32  	%r204, %r198, %r203;
	add.s32 	%r205, %r199, %r200;
	add.s32 	%r206, %r202, %r200;
	add.s32 	%r207, %r202, %r204;
	shf.l.wrap.b32 	%r208, %r205, %r205, 27;
	sub.s32 	%r209, %r204, %r208;
	shf.l.wrap.b32 	%r210, %r206, %r206, 17;
	xor.b32  	%r211, %r205, %r210;
	add.s32 	%r212, %r206, %r207;
	add.s32 	%r213, %r209, %r207;
	add.s32 	%r214, %r209, %r211;
	shf.l.wrap.b32 	%r215, %r212, %r212, 27;
	sub.s32 	%r216, %r211, %r215;
	shf.l.wrap.b32 	%r217, %r213, %r213, 17;
	xor.b32  	%r218, %r212, %r217;
	add.s32 	%r219, %r213, %r214;
	add.s32 	%r220, %r216, %r214;
	add.s32 	%r221, %r216, %r218;
	shf.l.wrap.b32 	%r222, %r219, %r219, 27;
	sub.s32 	%r223, %r218, %r222;
	shf.l.wrap.b32 	%r224, %r220, %r220, 17;
	xor.b32  	%r225, %r219, %r224;
	add.s32 	%r226, %r220, %r221;
	add.s32 	%r227, %r223, %r221;
	add.s32 	%r228, %r223, %r225;
	shf.l.wrap.b32 	%r229, %r226, %r226, 27;
	sub.s32 	%r230, %r225, %r229;
	shf.l.wrap.b32 	%r231, %r227, %r227, 17;
	xor.b32  	%r232, %r226, %r231;
	add.s32 	%r233, %r227, %r228;
	add.s32 	%r234, %r230, %r228;
	add.s32 	%r235, %r230, %r232;
	shf.l.wrap.b32 	%r236, %r233, %r233, 27;
	sub.s32 	%r237, %r232, %r236;
	shf.l.wrap.b32 	%r238, %r234, %r234, 17;
	xor.b32  	%r239, %r233, %r238;
	add.s32 	%r240, %r234, %r235;
	add.s32 	%r241, %r237, %r235;
	add.s32 	%r242, %r237, %r239;
	shf.l.wrap.b32 	%r243, %r240, %r240, 27;
	sub.s32 	%r244, %r239, %r243;
	shf.l.wrap.b32 	%r245, %r241, %r241, 17;
	xor.b32  	%r246, %r240, %r245;
	add.s32 	%r247, %r241, %r242;
	add.s32 	%r248, %r244, %r242;
	add.s32 	%r249, %r244, %r246;
	shf.l.wrap.b32 	%r250, %r247, %r247, 27;
	sub.s32 	%r251, %r246, %r250;
	shf.l.wrap.b32 	%r252, %r248, %r248, 17;
	xor.b32  	%r253, %r247, %r252;
	add.s32 	%r254, %r248, %r249;
	add.s32 	%r255, %r251, %r249;
	add.s32 	%r256, %r251, %r253;
	shf.l.wrap.b32 	%r257, %r254, %r254, 27;
	sub.s32 	%r258, %r253, %r257;
	shf.l.wrap.b32 	%r259, %r255, %r255, 17;
	xor.b32  	%r260, %r254, %r259;
	add.s32 	%r261, %r255, %r256;
	add.s32 	%r262, %r258, %r256;
	add.s32 	%r263, %r258, %r260;
	shf.l.wrap.b32 	%r264, %r261, %r261, 27;
	sub.s32 	%r265, %r260, %r264;
	shf.l.wrap.b32 	%r266, %r262, %r262, 17;
	xor.b32  	%r267, %r261, %r266;
	add.s32 	%r268, %r262, %r263;
	add.s32 	%r269, %r265, %r263;
	add.s32 	%r270, %r265, %r267;
	shf.l.wrap.b32 	%r271, %r268, %r268, 27;
	sub.s32 	%r272, %r267, %r271;
	shf.l.wrap.b32 	%r273, %r269, %r269, 17;
	xor.b32  	%r1376, %r268, %r273;
	add.s32 	%r1377, %r269, %r270;
	add.s32 	%r1378, %r272, %r270;
	add.s32 	%r1379, %r272, %r1376;
	mov.b32 	%r1375, 0;
	bra.uni 	$L__BB0_2;
$L__BB0_1:
	add.s32 	%r1379, %r31, %r1376;
	add.s32 	%r1375, %r1375, 1;
	setp.eq.s32 	%p24, %r1375, 1048576;
	add.s32 	%r1378, %r31, %r30;
	add.s32 	%r1377, %r29, %r30;
	@%p24 bra 	$L__BB0_36;
$L__BB0_2:
	shf.l.wrap.b32 	%r274, %r1377, %r1377, 27;
	sub.s32 	%r275, %r1376, %r274;
	shf.l.wrap.b32 	%r276, %r1378, %r1378, 17;
	xor.b32  	%r277, %r1377, %r276;
	add.s32 	%r278, %r1378, %r1379;
	add.s32 	%r279, %r275, %r1379;
	add.s32 	%r1380, %r275, %r277;
	shf.l.wrap.b32 	%r280, %r278, %r278, 27;
	sub.s32 	%r281, %r277, %r280;
	shf.l.wrap.b32 	%r282, %r279, %r279, 17;
	xor.b32  	%r283, %r278, %r282;
	add.s32 	%r284, %r279, %r1380;
	add.s32 	%r285, %r281, %r1380;
	add.s32 	%r1382, %r281, %r283;
	shf.l.wrap.b32 	%r286, %r284, %r284, 27;
	sub.s32 	%r287, %r283, %r286;
	shf.l.wrap.b32 	%r288, %r285, %r285, 17;
	xor.b32  	%r289, %r284, %r288;
	add.s32 	%r290, %r285, %r1382;
	add.s32 	%r291, %r287, %r1382;
	add.s32 	%r1384, %r287, %r289;
	shf.l.wrap.b32 	%r292, %r290, %r290, 27;
	sub.s32 	%r293, %r289, %r292;
	shf.l.wrap.b32 	%r294, %r291, %r291, 17;
	xor.b32  	%r295, %r290, %r294;
	add.s32 	%r296, %r291, %r1384;
	add.s32 	%r297, %r293, %r1384;
	add.s32 	%r1386, %r293, %r295;
	shf.l.wrap.b32 	%r298, %r296, %r296, 27;
	sub.s32 	%r299, %r295, %r298;
	shf.l.wrap.b32 	%r300, %r297, %r297, 17;
	xor.b32  	%r301, %r296, %r300;
	add.s32 	%r302, %r297, %r1386;
	add.s32 	%r303, %r299, %r1386;
	add.s32 	%r1388, %r299, %r301;
	shf.l.wrap.b32 	%r304, %r302, %r302, 27;
	sub.s32 	%r305, %r301, %r304;
	shf.l.wrap.b32 	%r306, %r303, %r303, 17;
	xor.b32  	%r307, %r302, %r306;
	add.s32 	%r308, %r303, %r1388;
	add.s32 	%r309, %r305, %r1388;
	add.s32 	%r1390, %r305, %r307;
	shf.l.wrap.b32 	%r310, %r308, %r308, 27;
	sub.s32 	%r311, %r307, %r310;
	shf.l.wrap.b32 	%r312, %r309, %r309, 17;
	xor.b32  	%r313, %r308, %r312;
	add.s32 	%r314, %r309, %r1390;
	add.s32 	%r315, %r311, %r1390;
	add.s32 	%r1392, %r311, %r313;
	shf.l.wrap.b32 	%r316, %r314, %r314, 27;
	sub.s32 	%r317, %r313, %r316;
	shf.l.wrap.b32 	%r318, %r315, %r315, 17;
	xor.b32  	%r319, %r314, %r318;
	add.s32 	%r320, %r315, %r1392;
	add.s32 	%r321, %r317, %r1392;
	add.s32 	%r1394, %r317, %r319;
	shf.l.wrap.b32 	%r322, %r320, %r320, 27;
	sub.s32 	%r323, %r319, %r322;
	shf.l.wrap.b32 	%r324, %r321, %r321, 17;
	xor.b32  	%r325, %r320, %r324;
	add.s32 	%r326, %r321, %r1394;
	add.s32 	%r327, %r323, %r1394;
	add.s32 	%r1396, %r323, %r325;
	shf.l.wrap.b32 	%r328, %r326, %r326, 27;
	sub.s32 	%r329, %r325, %r328;
	shf.l.wrap.b32 	%r330, %r327, %r327, 17;
	xor.b32  	%r331, %r326, %r330;
	add.s32 	%r332, %r327, %r1396;
	add.s32 	%r333, %r329, %r1396;
	add.s32 	%r1398, %r329, %r331;
	shf.l.wrap.b32 	%r334, %r332, %r332, 27;
	sub.s32 	%r335, %r331, %r334;
	shf.l.wrap.b32 	%r336, %r333, %r333, 17;
	xor.b32  	%r337, %r332, %r336;
	add.s32 	%r338, %r333, %r1398;
	add.s32 	%r339, %r335, %r1398;
	add.s32 	%r1400, %r335, %r337;
	shf.l.wrap.b32 	%r340, %r338, %r338, 27;
	sub.s32 	%r341, %r337, %r340;
	shf.l.wrap.b32 	%r342, %r339, %r339, 17;
	xor.b32  	%r343, %r338, %r342;
	add.s32 	%r344, %r339, %r1400;
	add.s32 	%r345, %r341, %r1400;
	add.s32 	%r1402, %r341, %r343;
	shf.l.wrap.b32 	%r346, %r344, %r344, 27;
	sub.s32 	%r347, %r343, %r346;
	shf.l.wrap.b32 	%r348, %r345, %r345, 17;
	xor.b32  	%r349, %r344, %r348;
	add.s32 	%r350, %r345, %r1402;
	add.s32 	%r351, %r347, %r1402;
	add.s32 	%r1404, %r347, %r349;
	shf.l.wrap.b32 	%r352, %r350, %r350, 27;
	sub.s32 	%r353, %r349, %r352;
	shf.l.wrap.b32 	%r354, %r351, %r351, 17;
	xor.b32  	%r355, %r350, %r354;
	add.s32 	%r356, %r351, %r1404;
	add.s32 	%r357, %r353, %r1404;
	add.s32 	%r1406, %r353, %r355;
	shf.l.wrap.b32 	%r358, %r356, %r356, 27;
	sub.s32 	%r359, %r355, %r358;
	shf.l.wrap.b32 	%r360, %r357, %r357, 17;
	xor.b32  	%r361, %r356, %r360;
	add.s32 	%r362, %r357, %r1406;
	add.s32 	%r29, %r359, %r1406;
	add.s32 	%r30, %r359, %r361;
	shf.l.wrap.b32 	%r363, %r362, %r362, 27;
	sub.s32 	%r31, %r361, %r363;
	shf.l.wrap.b32 	%r364, %r29, %r29, 17;
	xor.b32  	%r1376, %r362, %r364;
	add.s32 	%r365, %r1380, 1592117408;
	shf.l.wrap.b32 	%r366, %r365, %r365, 7;
	add.s32 	%r1381, %r366, -198137622;
	and.b32  	%r34, %r1381, 1910503391;
	or.b32  	%r35, %r34, -2078277632;
	setp.eq.s32 	%p1, %r1381, %r35;
	@%p1 bra 	$L__BB0_4;
	add.s32 	%r367, %r34, -1880140010;
	add.s32 	%r368, %r34, 22;
	shf.l.wrap.b32 	%r369, %r367, %r368, 25;
	add.s32 	%r1380, %r369, -1592117408;
	mov.u32 	%r1381, %r35;
$L__BB0_4:
	and.b32  	%r370, %r1381, 2122590222;
	xor.b32  	%r39, %r370, -1967882012;
	add.s32 	%r371, %r1382, %r39;
	add.s32 	%r372, %r371, 1095818214;
	shf.l.wrap.b32 	%r373, %r372, %r372, 12;
	add.s32 	%r1383, %r373, %r1381;
	and.b32  	%r374, %r1383, 29386521;
	and.b32  	%r375, %r1381, 1881084096;
	or.b32  	%r376, %r375, %r374;
	or.b32  	%r41, %r376, -1946155008;
	setp.eq.s32 	%p2, %r1383, %r41;
	@%p2 bra 	$L__BB0_6;
	sub.s32 	%r377, %r41, %r1381;
	shf.l.wrap.b32 	%r378, %r377, %r377, 20;
	sub.s32 	%r379, %r378, %r39;
	add.s32 	%r1382, %r379, -1095818214;
	mov.u32 	%r1383, %r41;
$L__BB0_6:
	xor.b32  	%r380, %r1381, -198137622;
	and.b32  	%r381, %r1383, %r380;
	xor.b32  	%r45, %r381, -198137622;
	add.s32 	%r382, %r1384, %r45;
	add.s32 	%r383, %r382, -1361776193;
	shf.l.wrap.b32 	%r384, %r383, %r383, 17;
	add.s32 	%r1385, %r384, %r1383;
	and.b32  	%r385, %r1385, 29419009;
	and.b32  	%r386, %r1383, 24;
	or.b32  	%r387, %r386, %r385;
	or.b32  	%r47, %r387, -1105262234;
	setp.eq.s32 	%p3, %r1385, %r47;
	@%p3 bra 	$L__BB0_8;
	sub.s32 	%r388, %r47, %r1383;
	shf.l.wrap.b32 	%r389, %r388, %r388, 15;
	sub.s32 	%r390, %r389, %r45;
	add.s32 	%r1384, %r390, 1361776193;
	mov.u32 	%r1385, %r47;
$L__BB0_8:
	xor.b32  	%r391, %r1383, %r1381;
	and.b32  	%r392, %r1385, %r391;
	xor.b32  	%r51, %r392, %r1381;
	add.s32 	%r393, %r1386, %r51;
	add.s32 	%r394, %r393, -1242662952;
	shf.l.wrap.b32 	%r395, %r394, %r394, 22;
	add.s32 	%r1387, %r395, %r1385;
	and.b32  	%r396, %r1387, 29417472;
	and.b32  	%r397, %r1385, 1537;
	or.b32  	%r398, %r397, %r396;
	or.b32  	%r53, %r398, -1174142960;
	setp.eq.s32 	%p4, %r1387, %r53;
	@%p4 bra 	$L__BB0_10;
	sub.s32 	%r399, %r53, %r1385;
	shf.l.wrap.b32 	%r400, %r399, %r399, 10;
	sub.s32 	%r401, %r400, %r51;
	add.s32 	%r1386, %r401, 1242662952;
	mov.u32 	%r1387, %r53;
$L__BB0_10:
	xor.b32  	%r402, %r1385, %r1383;
	and.b32  	%r403, %r1387, %r402;
	xor.b32  	%r57, %r403, %r1383;
	add.s32 	%r404, %r1381, %r1388;
	add.s32 	%r405, %r404, %r57;
	add.s32 	%r406, %r405, -176418897;
	shf.l.wrap.b32 	%r407, %r406, %r406, 7;
	add.s32 	%r1389, %r407, %r1387;
	and.b32  	%r408, %r1389, 62971904;
	or.b32  	%r59, %r408, 1211043408;
	setp.eq.s32 	%p5, %r1389, %r59;
	@%p5 bra 	$L__BB0_12;
	sub.s32 	%r409, %r59, %r1387;
	shr.u32 	%r410, %r409, 7;
	shl.b32 	%r411, %r1387, 25;
	add.s32 	%r412, %r411, %r1381;
	add.s32 	%r413, %r412, %r57;
	sub.s32 	%r414, %r410, %r413;
	add.s32 	%r1388, %r414, -1434193839;
	mov.u32 	%r1389, %r59;
$L__BB0_12:
	xor.b32  	%r415, %r1387, %r1385;
	and.b32  	%r416, %r1389, %r415;
	xor.b32  	%r63, %r416, %r1385;
	add.s32 	%r417, %r1383, %r1390;
	add.s32 	%r418, %r417, %r63;
	add.s32 	%r419, %r418, 1200080426;
	shf.l.wrap.b32 	%r420, %r419, %r419, 12;
	add.s32 	%r1391, %r420, %r1389;
	and.b32  	%r421, %r1391, 1640816640;
	or.b32  	%r65, %r421, 69340246;
	setp.eq.s32 	%p6, %r1391, %r65;
	@%p6 bra 	$L__BB0_14;
	sub.s32 	%r422, %r65, %r1389;
	shr.u32 	%r423, %r422, 12;
	shl.b32 	%r424, %r1389, 20;
	add.s32 	%r425, %r424, %r1383;
	add.s32 	%r426, %r425, %r63;
	sub.s32 	%r427, %r423, %r426;
	add.s32 	%r1390, %r427, 2111322582;
	mov.u32 	%r1391, %r65;
$L__BB0_14:
	xor.b32  	%r428, %r1389, %r1387;
	and.b32  	%r429, %r1391, %r428;
	xor.b32  	%r69, %r429, %r1387;
	add.s32 	%r430, %r1385, %r1392;
	add.s32 	%r431, %r430, %r69;
	add.s32 	%r432, %r431, -1473231341;
	shf.l.wrap.b32 	%r433, %r432, %r432, 17;
	add.s32 	%r1393, %r433, %r1391;
	and.b32  	%r434, %r1393, 1615618110;
	and.b32  	%r435, %r1391, 25198592;
	or.b32  	%r436, %r435, %r434;
	or.b32  	%r71, %r436, -1778311679;
	setp.eq.s32 	%p7, %r1393, %r71;
	@%p7 bra 	$L__BB0_16;
	sub.s32 	%r437, %r71, %r1391;
	shf.l.wrap.b32 	%r438, %r437, %r437, 15;
	add.s32 	%r439, %r1385, %r69;
	sub.s32 	%r440, %r438, %r439;
	add.s32 	%r1392, %r440, 1473231341;
	mov.u32 	%r1393, %r71;
$L__BB0_16:
	xor.b32  	%r441, %r1391, %r1389;
	and.b32  	%r442, %r1393, %r441;
	xor.b32  	%r75, %r442, %r1389;
	add.s32 	%r443, %r1387, %r1394;
	add.s32 	%r444, %r443, %r75;
	add.s32 	%r445, %r444, -45705983;
	shf.l.wrap.b32 	%r446, %r445, %r445, 22;
	add.s32 	%r1395, %r446, %r1393;
	and.b32  	%r447, %r1395, 1615625276;
	and.b32  	%r448, %r1393, 2;
	or.b32  	%r449, %r448, %r447;
	or.b32  	%r77, %r449, -2077064256;
	setp.eq.s32 	%p8, %r1395, %r77;
	@%p8 bra 	$L__BB0_18;
	sub.s32 	%r450, %r77, %r1393;
	shf.l.wrap.b32 	%r451, %r450, %r450, 10;
	add.s32 	%r452, %r1387, %r75;
	sub.s32 	%r453, %r451, %r452;
	add.s32 	%r1394, %r453, 45705983;
	mov.u32 	%r1395, %r77;
$L__BB0_18:
	xor.b32  	%r454, %r1393, %r1391;
	and.b32  	%r455, %r1395, %r454;
	xor.b32  	%r81, %r455, %r1391;
	add.s32 	%r456, %r1389, %r1396;
	add.s32 	%r457, %r456, %r81;
	add.s32 	%r458, %r457, 1770035416;
	shf.l.wrap.b32 	%r459, %r458, %r458, 7;
	add.s32 	%r1397, %r459, %r1395;
	and.b32  	%r460, %r1397, 1618766908;
	and.b32  	%r461, %r1395, 4096;
	or.b32  	%r462, %r461, %r460;
	or.b32  	%r83, %r462, -1677655615;
	setp.eq.s32 	%p9, %r1397, %r83;
	@%p9 bra 	$L__BB0_20;
	sub.s32 	%r463, %r83, %r1395;
	shf.l.wrap.b32 	%r464, %r463, %r463, 25;
	add.s32 	%r465, %r1389, %r81;
	sub.s32 	%r466, %r464, %r465;
	add.s32 	%r1396, %r466, -1770035416;
	mov.u32 	%r1397, %r83;
$L__BB0_20:
	xor.b32  	%r467, %r1395, %r1393;
	and.b32  	%r468, %r1397, %r467;
	xor.b32  	%r87, %r468, %r1393;
	add.s32 	%r469, %r1391, %r1398;
	add.s32 	%r470, %r469, %r87;
	add.s32 	%r471, %r470, -1958414417;
	shf.l.wrap.b32 	%r472, %r471, %r471, 12;
	add.s32 	%r1399, %r472, %r1397;
	and.b32  	%r473, %r1399, 2021157948;
	or.b32  	%r89, %r473, -2021424192;
	setp.eq.s32 	%p10, %r1399, %r89;
	@%p10 bra 	$L__BB0_22;
	sub.s32 	%r474, %r89, %r1397;
	shf.l.wrap.b32 	%r475, %r474, %r474, 20;
	add.s32 	%r476, %r1391, %r87;
	sub.s32 	%r477, %r475, %r476;
	add.s32 	%r1398, %r477, 1958414417;
	mov.u32 	%r1399, %r89;
$L__BB0_22:
	xor.b32  	%r478, %r1397, %r1395;
	and.b32  	%r479, %r1399, %r478;
	xor.b32  	%r93, %r479, %r1395;
	add.s32 	%r480, %r1393, %r1400;
	add.s32 	%r481, %r480, %r93;
	add.s32 	%r482, %r481, -42063;
	shf.l.wrap.b32 	%r483, %r482, %r482, 17;
	add.s32 	%r1401, %r483, %r1399;
	and.b32  	%r484, %r1401, 2146438204;
	and.b32  	%r485, %r1399, 548864;
	or.b32  	%r486, %r485, %r484;
	or.b32  	%r95, %r486, -2147122237;
	setp.eq.s32 	%p11, %r1401, %r95;
	@%p11 bra 	$L__BB0_24;
	sub.s32 	%r487, %r95, %r1399;
	shf.l.wrap.b32 	%r488, %r487, %r487, 15;
	add.s32 	%r489, %r1393, %r93;
	sub.s32 	%r490, %r488, %r489;
	add.s32 	%r1400, %r490, 42063;
	mov.u32 	%r1401, %r95;
$L__BB0_24:
	xor.b32  	%r491, %r1399, %r1397;
	and.b32  	%r492, %r1401, %r491;
	xor.b32  	%r99, %r492, %r1397;
	add.s32 	%r493, %r1395, %r1402;
	add.s32 	%r494, %r493, %r99;
	add.s32 	%r495, %r494, -1990404162;
	shf.l.wrap.b32 	%r496, %r495, %r495, 22;
	add.s32 	%r1403, %r496, %r1401;
	and.b32  	%r497, %r1403, 15732607;
	and.b32  	%r498, %r1401, 2130706432;
	or.b32  	%r499, %r498, %r497;
	or.b32  	%r101, %r499, -2146955136;
	setp.eq.s32 	%p12, %r1403, %r101;
	@%p12 bra 	$L__BB0_26;
	sub.s32 	%r500, %r101, %r1401;
	shf.l.wrap.b32 	%r501, %r500, %r500, 10;
	add.s32 	%r502, %r1395, %r99;
	sub.s32 	%r503, %r501, %r502;
	add.s32 	%r1402, %r503, 1990404162;
	mov.u32 	%r1403, %r101;
$L__BB0_26:
	xor.b32  	%r504, %r1401, %r1399;
	and.b32  	%r505, %r1403, %r504;
	xor.b32  	%r105, %r505, %r1399;
	add.s32 	%r506, %r1397, %r1404;
	add.s32 	%r507, %r506, %r105;
	add.s32 	%r508, %r507, 1804603682;
	shf.l.wrap.b32 	%r509, %r508, %r508, 7;
	add.s32 	%r1405, %r509, %r1403;
	and.b32  	%r510, %r1405, 15736695;
	or.b32  	%r107, %r510, 1058005000;
	setp.eq.s32 	%p13, %r1405, %r107;
	@%p13 bra 	$L__BB0_28;
	sub.s32 	%r511, %r107, %r1403;
	shf.l.wrap.b32 	%r512, %r511, %r511, 25;
	add.s32 	%r513, %r1397, %r105;
	sub.s32 	%r514, %r512, %r513;
	add.s32 	%r1404, %r514, -1804603682;
	mov.u32 	%r1405, %r107;
$L__BB0_28:
	xor.b32  	%r515, %r1403, %r1401;
	and.b32  	%r516, %r1405, %r515;
	xor.b32  	%r111, %r516, %r1401;
	add.s32 	%r517, %r1399, %r1406;
	add.s32 	%r518, %r517, %r111;
	add.s32 	%r519, %r518, -40341101;
	shf.l.wrap.b32 	%r520, %r519, %r519, 12;
	add.s32 	%r1407, %r520, %r1405;
	and.b32  	%r521, %r1407, 15736695;
	or.b32  	%r113, %r521, 1074520200;
	setp.eq.s32 	%p14, %r1407, %r113;
	@%p14 bra 	$L__BB0_30;
	sub.s32 	%r522, %r113, %r1405;
	shf.l.wrap.b32 	%r523, %r522, %r522, 20;
	add.s32 	%r524, %r1399, %r111;
	sub.s32 	%r525, %r523, %r524;
	add.s32 	%r1406, %r525, 40341101;
	mov.u32 	%r1407, %r113;
$L__BB0_30:
	xor.b32  	%r526, %r1405, %r1403;
	and.b32  	%r527, %r1407, %r526;
	xor.b32  	%r117, %r527, %r1403;
	add.s32 	%r528, %r1401, %r30;
	add.s32 	%r529, %r528, %r117;
	add.s32 	%r530, %r529, -1502002290;
	shf.l.wrap.b32 	%r531, %r530, %r530, 17;
	add.s32 	%r1409, %r531, %r1407;
	and.b32  	%r119, %r1409, 16744439;
	or.b32  	%r120, %r119, 2097152000;
	setp.eq.s32 	%p15, %r1409, %r120;
	mov.u32 	%r1408, %r30;
	@%p15 bra 	$L__BB0_32;
	sub.s32 	%r532, %r120, %r1407;
	sub.s32 	%r533, %r119, %r1407;
	shf.l.wrap.b32 	%r534, %r532, %r533, 15;
	add.s32 	%r535, %r1401, %r117;
	sub.s32 	%r536, %r534, %r535;
	add.s32 	%r1408, %r536, 1502002290;
	mov.u32 	%r1409, %r120;
$L__BB0_32:
	xor.b32  	%r537, %r1407, %r1405;
	and.b32  	%r538, %r1409, %r537;
	xor.b32  	%r124, %r538, %r1405;
	add.s32 	%r1410, %r31, %r1376;
	add.s32 	%r539, %r1403, %r1410;
	add.s32 	%r540, %r539, %r124;
	add.s32 	%r541, %r540, 1236535329;
	shf.l.wrap.b32 	%r126, %r541, %r541, 22;
	add.s32 	%r1411, %r126, %r1409;
	and.b32  	%r542, %r1411, 1610612735;
	or.b32  	%r128, %r542, 536870912;
	setp.eq.s32 	%p16, %r1411, %r128;
	@%p16 bra 	$L__BB0_34;
	sub.s32 	%r543, %r128, %r1409;
	shf.l.wrap.b32 	%r544, %r543, %r126, 10;
	add.s32 	%r545, %r1403, %r124;
	sub.s32 	%r546, %r544, %r545;
	add.s32 	%r1410, %r546, -1236535329;
	mov.u32 	%r1411, %r128;
$L__BB0_34:
	xor.b32  	%r547, %r1411, %r1409;
	and.b32  	%r548, %r547, %r1407;
	xor.b32  	%r549, %r548, %r1409;
	add.s32 	%r550, %r1405, %r1382;
	add.s32 	%r551, %r550, %r549;
	add.s32 	%r552, %r551, -165796510;
	shf.l.wrap.b32 	%r553, %r552, %r552, 5;
	add.s32 	%r554, %r553, %r1411;
	xor.b32  	%r555, %r554, %r1411;
	and.b32  	%r556, %r555, %r1409;
	xor.b32  	%r557, %r556, %r1411;
	add.s32 	%r558, %r1407, %r1392;
	add.s32 	%r559, %r558, %r557;
	add.s32 	%r560, %r559, -1069501632;
	shf.l.wrap.b32 	%r561, %r560, %r560, 9;
	add.s32 	%r562, %r561, %r554;
	xor.b32  	%r563, %r562, %r554;
	and.b32  	%r564, %r563, %r1411;
	xor.b32  	%r565, %r564, %r554;
	add.s32 	%r566, %r1409, %r1402;
	add.s32 	%r567, %r566, %r565;
	add.s32 	%r568, %r567, 643717713;
	shf.l.wrap.b32 	%r569, %r568, %r568, 14;
	add.s32 	%r570, %r569, %r562;
	xor.b32  	%r571, %r570, %r562;
	and.b32  	%r572, %r571, %r554;
	xor.b32  	%r573, %r572, %r562;
	add.s32 	%r574, %r1411, %r1380;
	add.s32 	%r575, %r574, %r573;
	add.s32 	%r576, %r575, -373897302;
	shf.l.wrap.b32 	%r577, %r576, %r576, 20;
	add.s32 	%r578, %r577, %r570;
	xor.b32  	%r579, %r578, %r570;
	and.b32  	%r580, %r579, %r562;
	xor.b32  	%r581, %r580, %r570;
	add.s32 	%r582, %r1390, -701558691;
	add.s32 	%r583, %r582, %r554;
	add.s32 	%r584, %r583, %r581;
	shf.l.wrap.b32 	%r585, %r584, %r584, 5;
	add.s32 	%r586, %r585, %r578;
	xor.b32  	%r587, %r586, %r578;
	and.b32  	%r588, %r587, %r570;
	xor.b32  	%r589, %r588, %r578;
	add.s32 	%r590, %r1400, 38016083;
	add.s32 	%r591, %r590, %r562;
	add.s32 	%r592, %r591, %r589;
	shf.l.wrap.b32 	%r593, %r592, %r592, 9;
	add.s32 	%r594, %r593, %r586;
	xor.b32  	%r595, %r594, %r586;
	and.b32  	%r596, %r595, %r578;
	xor.b32  	%r597, %r596, %r586;
	add.s32 	%r598, %r1410, -660478335;
	add.s32 	%r599, %r598, %r570;
	add.s32 	%r600, %r599, %r597;
	shf.l.wrap.b32 	%r601, %r600, %r600, 14;
	add.s32 	%r602, %r601, %r594;
	xor.b32  	%r603, %r602, %r594;
	and.b32  	%r604, %r603, %r586;
	xor.b32  	%r605, %r604, %r594;
	add.s32 	%r606, %r1388, %r578;
	add.s32 	%r607, %r606, %r605;
	add.s32 	%r608, %r607, -405537848;
	shf.l.wrap.b32 	%r609, %r608, %r608, 20;
	add.s32 	%r610, %r609, %r602;
	xor.b32  	%r611, %r610, %r602;
	and.b32  	%r612, %r611, %r594;
	xor.b32  	%r613, %r612, %r602;
	add.s32 	%r614, %r1398, 568446438;
	add.s32 	%r615, %r614, %r586;
	add.s32 	%r616, %r615, %r613;
	shf.l.wrap.b32 	%r617, %r616, %r616, 5;
	add.s32 	%r618, %r617, %r610;
	xor.b32  	%r619, %r618, %r610;
	and.b32  	%r620, %r619, %r602;
	xor.b32  	%r621, %r620, %r610;
	add.s32 	%r622, %r1408, %r594;
	add.s32 	%r623, %r622, %r621;
	add.s32 	%r624, %r623, -1019803690;
	shf.l.wrap.b32 	%r625, %r624, %r624, 9;
	add.s32 	%r626, %r625, %r618;
	xor.b32  	%r627, %r626, %r618;
	and.b32  	%r628, %r627, %r610;
	xor.b32  	%r629, %r628, %r618;
	add.s32 	%r630, %r1386, -187363961;
	add.s32 	%r631, %r630, %r602;
	add.s32 	%r632, %r631, %r629;
	shf.l.wrap.b32 	%r633, %r632, %r632, 14;
	add.s32 	%r634, %r633, %r626;
	xor.b32  	%r635, %r634, %r626;
	and.b32  	%r636, %r635, %r618;
	xor.b32  	%r637, %r636, %r626;
	add.s32 	%r638, %r1396, 1163531501;
	add.s32 	%r639, %r638, %r610;
	add.s32 	%r640, %r639, %r637;
	shf.l.wrap.b32 	%r641, %r640, %r640, 20;
	add.s32 	%r642, %r641, %r634;
	xor.b32  	%r643, %r642, %r634;
	and.b32  	%r644, %r643, %r626;
	xor.b32  	%r645, %r644, %r634;
	add.s32 	%r646, %r1406, -1444681467;
	add.s32 	%r647, %r646, %r618;
	add.s32 	%r648, %r647, %r645;
	shf.l.wrap.b32 	%r649, %r648, %r648, 5;
	add.s32 	%r650, %r649, %r642;
	xor.b32  	%r651, %r650, %r642;
	and.b32  	%r652, %r651, %r634;
	xor.b32  	%r653, %r652, %r642;
	add.s32 	%r654, %r1384, -51403784;
	add.s32 	%r655, %r654, %r626;
	add.s32 	%r656, %r655, %r653;
	shf.l.wrap.b32 	%r657, %r656, %r656, 9;
	add.s32 	%r658, %r657, %r650;
	xor.b32  	%r659, %r658, %r650;
	and.b32  	%r660, %r659, %r642;
	xor.b32  	%r661, %r660, %r650;
	add.s32 	%r662, %r1394, 1735328473;
	add.s32 	%r663, %r662, %r634;
	add.s32 	%r664, %r663, %r661;
	shf.l.wrap.b32 	%r665, %r664, %r664, 14;
	add.s32 	%r666, %r665, %r658;
	xor.b32  	%r667, %r666, %r658;
	and.b32  	%r668, %r667, %r650;
	xor.b32  	%r669, %r668, %r658;
	add.s32 	%r670, %r1404, -1926607734;
	add.s32 	%r671, %r670, %r642;
	add.s32 	%r672, %r671, %r669;
	shf.l.wrap.b32 	%r673, %r672, %r672, 20;
	add.s32 	%r674, %r673, %r666;
	xor.b32  	%r675, %r667, %r674;
	add.s32 	%r676, %r1390, -378558;
	add.s32 	%r677, %r676, %r650;
	add.s32 	%r678, %r677, %r675;
	shf.l.wrap.b32 	%r679, %r678, %r678, 4;
	add.s32 	%r680, %r679, %r674;
	xor.b32  	%r681, %r674, %r666;
	xor.b32  	%r682, %r681, %r680;
	add.s32 	%r683, %r1396, -2022574463;
	add.s32 	%r684, %r683, %r658;
	add.s32 	%r685, %r684, %r682;
	shf.l.wrap.b32 	%r686, %r685, %r685, 11;
	add.s32 	%r687, %r686, %r680;
	xor.b32  	%r688, %r680, %r674;
	xor.b32  	%r689, %r688, %r687;
	add.s32 	%r690, %r1402, %r666;
	add.s32 	%r691, %r690, %r689;
	add.s32 	%r692, %r691, 1839030562;
	shf.l.wrap.b32 	%r693, %r692, %r692, 16;
	add.s32 	%r694, %r693, %r687;
	xor.b32  	%r695, %r687, %r680;
	xor.b32  	%r696, %r695, %r694;
	add.s32 	%r697, %r1408, %r674;
	add.s32 	%r698, %r697, %r696;
	add.s32 	%r699, %r698, -35309556;
	shf.l.wrap.b32 	%r700, %r699, %r699, 23;
	add.s32 	%r701, %r700, %r694;
	xor.b32  	%r702, %r694, %r687;
	xor.b32  	%r703, %r702, %r701;
	add.s32 	%r704, %r1382, -1530992060;
	add.s32 	%r705, %r704, %r680;
	add.s32 	%r706, %r705, %r703;
	shf.l.wrap.b32 	%r707, %r706, %r706, 4;
	add.s32 	%r708, %r707, %r701;
	xor.b32  	%r709, %r701, %r694;
	xor.b32  	%r710, %r709, %r708;
	add.s32 	%r711, %r1388, %r687;
	add.s32 	%r712, %r711, %r710;
	add.s32 	%r713, %r712, 1272893353;
	shf.l.wrap.b32 	%r714, %r713, %r713, 11;
	add.s32 	%r715, %r714, %r708;
	xor.b32  	%r716, %r708, %r701;
	xor.b32  	%r717, %r716, %r715;
	add.s32 	%r718, %r1394, -155497632;
	add.s32 	%r719, %r718, %r694;
	add.s32 	%r720, %r719, %r717;
	shf.l.wrap.b32 	%r721, %r720, %r720, 16;
	add.s32 	%r722, %r721, %r715;
	xor.b32  	%r723, %r715, %r708;
	xor.b32  	%r724, %r723, %r722;
	add.s32 	%r725, %r1400, -1094730640;
	add.s32 	%r726, %r725, %r701;
	add.s32 	%r727, %r726, %r724;
	shf.l.wrap.b32 	%r728, %r727, %r727, 23;
	add.s32 	%r729, %r728, %r722;
	xor.b32  	%r730, %r722, %r715;
	xor.b32  	%r731, %r730, %r729;
	add.s32 	%r732, %r1406, 681279174;
	add.s32 	%r733, %r732, %r708;
	add.s32 	%r734, %r733, %r731;
	shf.l.wrap.b32 	%r735, %r734, %r734, 4;
	add.s32 	%r736, %r735, %r729;
	xor.b32  	%r737, %r729, %r722;
	xor.b32  	%r738, %r737, %r736;
	add.s32 	%r739, %r1380, -358537222;
	add.s32 	%r740, %r739, %r715;
	add.s32 	%r741, %r740, %r738;
	shf.l.wrap.b32 	%r742, %r741, %r741, 11;
	add.s32 	%r743, %r742, %r736;
	xor.b32  	%r744, %r736, %r729;
	xor.b32  	%r745, %r744, %r743;
	add.s32 	%r746, %r1386, -722521979;
	add.s32 	%r747, %r746, %r722;
	add.s32 	%r748, %r747, %r745;
	shf.l.wrap.b32 	%r749, %r748, %r748, 16;
	add.s32 	%r750, %r749, %r743;
	xor.b32  	%r751, %r743, %r736;
	xor.b32  	%r752, %r751, %r750;
	add.s32 	%r753, %r1392, 76029189;
	add.s32 	%r754, %r753, %r729;
	add.s32 	%r755, %r754, %r752;
	shf.l.wrap.b32 	%r756, %r755, %r755, 23;
	add.s32 	%r757, %r756, %r750;
	xor.b32  	%r758, %r750, %r743;
	xor.b32  	%r759, %r758, %r757;
	add.s32 	%r760, %r1398, -640364487;
	add.s32 	%r761, %r760, %r736;
	add.s32 	%r762, %r761, %r759;
	shf.l.wrap.b32 	%r763, %r762, %r762, 4;
	add.s32 	%r764, %r763, %r757;
	xor.b32  	%r765, %r757, %r750;
	xor.b32  	%r766, %r765, %r764;
	add.s32 	%r767, %r1404, -421815835;
	add.s32 	%r768, %r767, %r743;
	add.s32 	%r769, %r768, %r766;
	shf.l.wrap.b32 	%r770, %r769, %r769, 11;
	add.s32 	%r771, %r770, %r764;
	xor.b32  	%r772, %r764, %r757;
	xor.b32  	%r773, %r772, %r771;
	add.s32 	%r774, %r1410, 530742520;
	add.s32 	%r775, %r774, %r750;
	add.s32 	%r776, %r775, %r773;
	shf.l.wrap.b32 	%r777, %r776, %r776, 16;
	add.s32 	%r778, %r777, %r771;
	xor.b32  	%r779, %r771, %r764;
	xor.b32  	%r780, %r779, %r778;
	add.s32 	%r781, %r1384, -995338651;
	add.s32 	%r782, %r781, %r757;
	add.s32 	%r783, %r782, %r780;
	shf.l.wrap.b32 	%r784, %r783, %r783, 23;
	add.s32 	%r785, %r784, %r778;
	not.b32 	%r786, %r771;
	or.b32  	%r787, %r785, %r786;
	xor.b32  	%r788, %r787, %r778;
	add.s32 	%r789, %r1380, -198630844;
	add.s32 	%r790, %r789, %r764;
	add.s32 	%r791, %r790, %r788;
	shf.l.wrap.b32 	%r792, %r791, %r791, 6;
	add.s32 	%r793, %r792, %r785;
	not.b32 	%r794, %r778;
	or.b32  	%r795, %r793, %r794;
	xor.b32  	%r796, %r795, %r785;
	add.s32 	%r797, %r1394, 1126891415;
	add.s32 	%r798, %r797, %r771;
	add.s32 	%r799, %r798, %r796;
	shf.l.wrap.b32 	%r800, %r799, %r799, 10;
	add.s32 	%r801, %r800, %r793;
	not.b32 	%r802, %r785;
	or.b32  	%r803, %r801, %r802;
	xor.b32  	%r804, %r803, %r793;
	add.s32 	%r805, %r1408, %r778;
	add.s32 	%r806, %r805, %r804;
	add.s32 	%r807, %r806, -1416354905;
	shf.l.wrap.b32 	%r808, %r807, %r807, 15;
	add.s32 	%r809, %r808, %r801;
	not.b32 	%r810, %r793;
	or.b32  	%r811, %r809, %r810;
	xor.b32  	%r812, %r811, %r801;
	add.s32 	%r813, %r1390, -57434055;
	add.s32 	%r814, %r813, %r785;
	add.s32 	%r815, %r814, %r812;
	shf.l.wrap.b32 	%r816, %r815, %r815, 21;
	add.s32 	%r817, %r816, %r809;
	not.b32 	%r818, %r801;
	or.b32  	%r819, %r817, %r818;
	xor.b32  	%r820, %r819, %r809;
	add.s32 	%r821, %r1404, 1700485571;
	add.s32 	%r822, %r821, %r793;
	add.s32 	%r823, %r822, %r820;
	shf.l.wrap.b32 	%r824, %r823, %r823, 6;
	add.s32 	%r825, %r824, %r817;
	not.b32 	%r826, %r809;
	or.b32  	%r827, %r825, %r826;
	xor.b32  	%r828, %r827, %r817;
	add.s32 	%r829, %r1386, -1894986606;
	add.s32 	%r830, %r829, %r801;
	add.s32 	%r831, %r830, %r828;
	shf.l.wrap.b32 	%r832, %r831, %r831, 10;
	add.s32 	%r833, %r832, %r825;
	not.b32 	%r834, %r817;
	or.b32  	%r835, %r833, %r834;
	xor.b32  	%r836, %r835, %r825;
	add.s32 	%r837, %r1400, -1051523;
	add.s32 	%r838, %r837, %r809;
	add.s32 	%r839, %r838, %r836;
	shf.l.wrap.b32 	%r840, %r839, %r839, 15;
	add.s32 	%r841, %r840, %r833;
	not.b32 	%r842, %r825;
	or.b32  	%r843, %r841, %r842;
	xor.b32  	%r844, %r843, %r833;
	add.s32 	%r845, %r1382, -2054922799;
	add.s32 	%r846, %r845, %r817;
	add.s32 	%r847, %r846, %r844;
	shf.l.wrap.b32 	%r848, %r847, %r847, 21;
	add.s32 	%r849, %r848, %r841;
	not.b32 	%r850, %r833;
	or.b32  	%r851, %r849, %r850;
	xor.b32  	%r852, %r851, %r841;
	add.s32 	%r853, %r1396, 1873313359;
	add.s32 	%r854, %r853, %r825;
	add.s32 	%r855, %r854, %r852;
	shf.l.wrap.b32 	%r856, %r855, %r855, 6;
	add.s32 	%r857, %r856, %r849;
	not.b32 	%r858, %r841;
	or.b32  	%r859, %r857, %r858;
	xor.b32  	%r860, %r859, %r849;
	add.s32 	%r861, %r1410, -30611744;
	add.s32 	%r862, %r861, %r833;
	add.s32 	%r863, %r862, %r860;
	shf.l.wrap.b32 	%r864, %r863, %r863, 10;
	add.s32 	%r865, %r864, %r857;
	not.b32 	%r866, %r849;
	or.b32  	%r867, %r865, %r866;
	xor.b32  	%r868, %r867, %r857;
	add.s32 	%r869, %r1392, -1560198380;
	add.s32 	%r870, %r869, %r841;
	add.s32 	%r871, %r870, %r868;
	shf.l.wrap.b32 	%r872, %r871, %r871, 15;
	add.s32 	%r873, %r872, %r865;
	not.b32 	%r874, %r857;
	or.b32  	%r875, %r873, %r874;
	xor.b32  	%r876, %r875, %r865;
	add.s32 	%r877, %r1406, 1309151649;
	add.s32 	%r878, %r877, %r849;
	add.s32 	%r879, %r878, %r876;
	shf.l.wrap.b32 	%r880, %r879, %r879, 21;
	add.s32 	%r881, %r880, %r873;
	not.b32 	%r882, %r865;
	or.b32  	%r883, %r881, %r882;
	xor.b32  	%r884, %r883, %r873;
	add.s32 	%r885, %r1388, %r857;
	add.s32 	%r886, %r885, %r884;
	add.s32 	%r887, %r886, -145523070;
	shf.l.wrap.b32 	%r888, %r887, %r887, 6;
	add.s32 	%r889, %r888, %r881;
	not.b32 	%r890, %r873;
	or.b32  	%r891, %r889, %r890;
	xor.b32  	%r892, %r891, %r881;
	add.s32 	%r893, %r1402, %r865;
	add.s32 	%r894, %r893, %r892;
	add.s32 	%r895, %r894, -1120210379;
	shf.l.wrap.b32 	%r896, %r895, %r895, 10;
	add.s32 	%r897, %r896, %r889;
	not.b32 	%r898, %r881;
	or.b32  	%r899, %r897, %r898;
	xor.b32  	%r900, %r899, %r889;
	add.s32 	%r901, %r1384, 718787259;
	add.s32 	%r902, %r901, %r873;
	add.s32 	%r903, %r902, %r900;
	shf.l.wrap.b32 	%r904, %r903, %r903, 15;
	add.s32 	%r905, %r904, %r897;
	not.b32 	%r907, %r889;
	or.b32  	%r908, %r905, %r907;
	xor.b32  	%r909, %r908, %r897;
	add.s32 	%r910, %r1398, -343485551;
	add.s32 	%r911, %r910, %r881;
	add.s32 	%r912, %r911, %r909;
	shf.l.wrap.b32 	%r914, %r912, %r912, 21;
	add.s32 	%r915, %r905, %r914;
	add.s32 	%r916, %r915, -198137622;
	add.s32 	%r917, %r1380, -488257376;
	shf.l.wrap.b32 	%r918, %r917, %r917, 7;
	add.s32 	%r919, %r918, 1982900458;
	and.b32  	%r920, %r919, 2055481358;
	xor.b32  	%r921, %r920, 213156068;
	add.s32 	%r922, %r1382, %r921;
	add.s32 	%r923, %r922, -1018111002;
	shf.l.wrap.b32 	%r924, %r923, %r923, 12;
	add.s32 	%r925, %r924, %r919;
	xor.b32  	%r926, %r919, 1982900458;
	and.b32  	%r927, %r925, %r926;
	xor.b32  	%r928, %r927, 1982900458;
	add.s32 	%r929, %r1384, %r928;
	add.s32 	%r930, %r929, 819261887;
	shf.l.wrap.b32 	%r931, %r930, %r930, 17;
	add.s32 	%r932, %r931, %r925;
	xor.b32  	%r933, %r925, %r919;
	and.b32  	%r934, %r932, %r933;
	xor.b32  	%r935, %r934, %r919;
	add.s32 	%r936, %r1386, %r935;
	add.s32 	%r937, %r936, 938375128;
	shf.l.wrap.b32 	%r938, %r937, %r937, 22;
	add.s32 	%r939, %r938, %r932;
	xor.b32  	%r940, %r932, %r925;
	and.b32  	%r941, %r939, %r940;
	xor.b32  	%r942, %r941, %r925;
	add.s32 	%r943, %r1388, %r919;
	add.s32 	%r944, %r943, %r942;
	add.s32 	%r945, %r944, 1971064751;
	shf.l.wrap.b32 	%r946, %r945, %r945, 7;
	add.s32 	%r947, %r946, %r939;
	xor.b32  	%r948, %r939, %r932;
	and.b32  	%r949, %r947, %r948;
	xor.b32  	%r950, %r949, %r932;
	add.s32 	%r951, %r1390, %r925;
	add.s32 	%r952, %r951, %r950;
	add.s32 	%r953, %r952, 1200080426;
	shf.l.wrap.b32 	%r954, %r953, %r953, 12;
	add.s32 	%r955, %r954, %r947;
	xor.b32  	%r956, %r947, %r939;
	and.b32  	%r957, %r955, %r956;
	xor.b32  	%r958, %r957, %r939;
	add.s32 	%r959, %r1392, %r932;
	add.s32 	%r960, %r959, %r958;
	add.s32 	%r961, %r960, -1473231341;
	shf.l.wrap.b32 	%r962, %r961, %r961, 17;
	add.s32 	%r963, %r962, %r955;
	xor.b32  	%r964, %r955, %r947;
	and.b32  	%r965, %r963, %r964;
	xor.b32  	%r966, %r965, %r947;
	add.s32 	%r967, %r1394, %r939;
	add.s32 	%r968, %r967, %r966;
	add.s32 	%r969, %r968, -45705983;
	shf.l.wrap.b32 	%r970, %r969, %r969, 22;
	add.s32 	%r971, %r970, %r963;
	xor.b32  	%r972, %r963, %r955;
	and.b32  	%r973, %r971, %r972;
	xor.b32  	%r974, %r973, %r955;
	add.s32 	%r975, %r1396, %r947;
	add.s32 	%r976, %r975, %r974;
	add.s32 	%r977, %r976, 1770035416;
	shf.l.wrap.b32 	%r978, %r977, %r977, 7;
	add.s32 	%r979, %r978, %r971;
	xor.b32  	%r980, %r971, %r963;
	and.b32  	%r981, %r979, %r980;
	xor.b32  	%r982, %r981, %r963;
	add.s32 	%r983, %r1398, %r955;
	add.s32 	%r984, %r983, %r982;
	add.s32 	%r985, %r984, -1958414417;
	shf.l.wrap.b32 	%r986, %r985, %r985, 12;
	add.s32 	%r987, %r986, %r979;
	xor.b32  	%r988, %r979, %r971;
	and.b32  	%r989, %r987, %r988;
	xor.b32  	%r990, %r989, %r971;
	add.s32 	%r991, %r1400, %r963;
	add.s32 	%r992, %r991, %r990;
	add.s32 	%r993, %r992, -42063;
	shf.l.wrap.b32 	%r994, %r993, %r993, 17;
	add.s32 	%r995, %r994, %r987;
	xor.b32  	%r996, %r987, %r979;
	and.b32  	%r997, %r995, %r996;
	xor.b32  	%r998, %r997, %r979;
	add.s32 	%r999, %r1402, %r971;
	add.s32 	%r1000, %r999, %r998;
	add.s32 	%r1001, %r1000, -1990436930;
	shf.l.wrap.b32 	%r1002, %r1001, %r1001, 22;
	add.s32 	%r1003, %r1002, %r995;
	xor.b32  	%r1004, %r995, %r987;
	and.b32  	%r1005, %r1003, %r1004;
	xor.b32  	%r1006, %r1005, %r987;
	add.s32 	%r1007, %r1404, %r979;
	add.s32 	%r1008, %r1007, %r1006;
	add.s32 	%r1009, %r1008, 1804603682;
	shf.l.wrap.b32 	%r1010, %r1009, %r1009, 7;
	add.s32 	%r1011, %r1010, %r1003;
	xor.b32  	%r1012, %r1003, %r995;
	and.b32  	%r1013, %r1011, %r1012;
	xor.b32  	%r1014, %r1013, %r995;
	add.s32 	%r1015, %r1406, %r987;
	add.s32 	%r1016, %r1015, %r1014;
	add.s32 	%r1017, %r1016, -40341101;
	shf.l.wrap.b32 	%r1018, %r1017, %r1017, 12;
	add.s32 	%r1019, %r1018, %r1011;
	xor.b32  	%r1020, %r1011, %r1003;
	and.b32  	%r1021, %r1019, %r1020;
	xor.b32  	%r1022, %r1021, %r1003;
	add.s32 	%r1023, %r1408, %r995;
	add.s32 	%r1024, %r1023, %r1022;
	add.s32 	%r1025, %r1024, 645481358;
	shf.l.wrap.b32 	%r1026, %r1025, %r1025, 17;
	add.s32 	%r1027, %r1026, %r1019;
	xor.b32  	%r1028, %r1019, %r1011;
	and.b32  	%r1029, %r1027, %r1028;
	xor.b32  	%r1030, %r1029, %r1011;
	add.s32 	%r1031, %r1410, %r1003;
	add.s32 	%r1032, %r1031, %r1030;
	add.s32 	%r1033, %r1032, 1236535329;
	shf.l.wrap.b32 	%r1034, %r1033, %r1033, 22;
	add.s32 	%r1035, %r1034, %r1027;
	xor.b32  	%r1036, %r1035, %r1027;
	and.b32  	%r1037, %r1036, %r1019;
	xor.b32  	%r1038, %r1037, %r1027;
	add.s32 	%r1039, %r1382, %r1011;
	add.s32 	%r1040, %r1039, %r1038;
	add.s32 	%r1041, %r1040, -165796510;
	shf.l.wrap.b32 	%r1042, %r1041, %r1041, 5;
	add.s32 	%r1043, %r1042, %r1035;
	xor.b32  	%r1044, %r1043, %r1035;
	and.b32  	%r1045, %r1044, %r1027;
	xor.b32  	%r1046, %r1045, %r1035;
	add.s32 	%r1047, %r1392, %r1019;
	add.s32 	%r1048, %r1047, %r1046;
	add.s32 	%r1049, %r1048, -1069501632;
	shf.l.wrap.b32 	%r1050, %r1049, %r1049, 9;
	add.s32 	%r1051, %r1050, %r1043;
	xor.b32  	%r1052, %r1051, %r1043;
	and.b32  	%r1053, %r1052, %r1035;
	xor.b32  	%r1054, %r1053, %r1043;
	add.s32 	%r1055, %r1402, %r1027;
	add.s32 	%r1056, %r1055, %r1054;
	add.s32 	%r1057, %r1056, 643684945;
	shf.l.wrap.b32 	%r1058, %r1057, %r1057, 14;
	add.s32 	%r1059, %r1058, %r1051;
	xor.b32  	%r1060, %r1059, %r1051;
	and.b32  	%r1061, %r1060, %r1043;
	xor.b32  	%r1062, %r1061, %r1051;
	add.s32 	%r1063, %r1380, %r1035;
	add.s32 	%r1064, %r1063, %r1062;
	add.s32 	%r1065, %r1064, -373897302;
	shf.l.wrap.b32 	%r1066, %r1065, %r1065, 20;
	add.s32 	%r1067, %r1066, %r1059;
	xor.b32  	%r1068, %r1067, %r1059;
	and.b32  	%r1069, %r1068, %r1051;
	xor.b32  	%r1070, %r1069, %r1059;
	add.s32 	%r1071, %r582, %r1043;
	add.s32 	%r1072, %r1071, %r1070;
	shf.l.wrap.b32 	%r1073, %r1072, %r1072, 5;
	add.s32 	%r1074, %r1073, %r1067;
	xor.b32  	%r1075, %r1074, %r1067;
	and.b32  	%r1076, %r1075, %r1059;
	xor.b32  	%r1077, %r1076, %r1067;
	add.s32 	%r1078, %r590, %r1051;
	add.s32 	%r1079, %r1078, %r1077;
	shf.l.wrap.b32 	%r1080, %r1079, %r1079, 9;
	add.s32 	%r1081, %r1080, %r1074;
	xor.b32  	%r1082, %r1081, %r1074;
	and.b32  	%r1083, %r1082, %r1067;
	xor.b32  	%r1084, %r1083, %r1074;
	add.s32 	%r1085, %r598, %r1059;
	add.s32 	%r1086, %r1085, %r1084;
	shf.l.wrap.b32 	%r1087, %r1086, %r1086, 14;
	add.s32 	%r1088, %r1087, %r1081;
	xor.b32  	%r1089, %r1088, %r1081;
	and.b32  	%r1090, %r1089, %r1074;
	xor.b32  	%r1091, %r1090, %r1081;
	add.s32 	%r1092, %r1388, %r1067;
	add.s32 	%r1093, %r1092, %r1091;
	add.s32 	%r1094, %r1093, 1741945800;
	shf.l.wrap.b32 	%r1095, %r1094, %r1094, 20;
	add.s32 	%r1096, %r1095, %r1088;
	xor.b32  	%r1097, %r1096, %r1088;
	and.b32  	%r1098, %r1097, %r1081;
	xor.b32  	%r1099, %r1098, %r1088;
	add.s32 	%r1100, %r614, %r1074;
	add.s32 	%r1101, %r1100, %r1099;
	shf.l.wrap.b32 	%r1102, %r1101, %r1101, 5;
	add.s32 	%r1103, %r1102, %r1096;
	xor.b32  	%r1104, %r1103, %r1096;
	and.b32  	%r1105, %r1104, %r1088;
	xor.b32  	%r1106, %r1105, %r1096;
	add.s32 	%r1107, %r1408, %r1081;
	add.s32 	%r1108, %r1107, %r1106;
	add.s32 	%r1109, %r1108, 1127679958;
	shf.l.wrap.b32 	%r1110, %r1109, %r1109, 9;
	add.s32 	%r1111, %r1110, %r1103;
	xor.b32  	%r1112, %r1111, %r1103;
	and.b32  	%r1113, %r1112, %r1096;
	xor.b32  	%r1114, %r1113, %r1103;
	add.s32 	%r1115, %r630, %r1088;
	add.s32 	%r1116, %r1115, %r1114;
	shf.l.wrap.b32 	%r1117, %r1116, %r1116, 14;
	add.s32 	%r1118, %r1117, %r1111;
	xor.b32  	%r1119, %r1118, %r1111;
	and.b32  	%r1120, %r1119, %r1103;
	xor.b32  	%r1121, %r1120, %r1111;
	add.s32 	%r1122, %r638, %r1096;
	add.s32 	%r1123, %r1122, %r1121;
	shf.l.wrap.b32 	%r1124, %r1123, %r1123, 20;
	add.s32 	%r1125, %r1124, %r1118;
	xor.b32  	%r1126, %r1125, %r1118;
	and.b32  	%r1127, %r1126, %r1111;
	xor.b32  	%r1128, %r1127, %r1118;
	add.s32 	%r1129, %r646, %r1103;
	add.s32 	%r1130, %r1129, %r1128;
	shf.l.wrap.b32 	%r1131, %r1130, %r1130, 5;
	add.s32 	%r1132, %r1131, %r1125;
	xor.b32  	%r1133, %r1132, %r1125;
	and.b32  	%r1134, %r1133, %r1118;
	xor.b32  	%r1135, %r1134, %r1125;
	add.s32 	%r1136, %r654, %r1111;
	add.s32 	%r1137, %r1136, %r1135;
	shf.l.wrap.b32 	%r1138, %r1137, %r1137, 9;
	add.s32 	%r1139, %r1138, %r1132;
	xor.b32  	%r1140, %r1139, %r1132;
	and.b32  	%r1141, %r1140, %r1125;
	xor.b32  	%r1142, %r1141, %r1132;
	add.s32 	%r1143, %r662, %r1118;
	add.s32 	%r1144, %r1143, %r1142;
	shf.l.wrap.b32 	%r1145, %r1144, %r1144, 14;
	add.s32 	%r1146, %r1145, %r1139;
	xor.b32  	%r1147, %r1146, %r1139;
	and.b32  	%r1148, %r1147, %r1132;
	xor.b32  	%r1149, %r1148, %r1139;
	add.s32 	%r1150, %r670, %r1125;
	add.s32 	%r1151, %r1150, %r1149;
	shf.l.wrap.b32 	%r1152, %r1151, %r1151, 20;
	add.s32 	%r1153, %r1152, %r1146;
	xor.b32  	%r1154, %r1147, %r1153;
	add.s32 	%r1155, %r676, %r1132;
	add.s32 	%r1156, %r1155, %r1154;
	shf.l.wrap.b32 	%r1157, %r1156, %r1156, 4;
	add.s32 	%r1158, %r1157, %r1153;
	xor.b32  	%r1159, %r1153, %r1146;
	xor.b32  	%r1160, %r1159, %r1158;
	add.s32 	%r1161, %r683, %r1139;
	add.s32 	%r1162, %r1161, %r1160;
	shf.l.wrap.b32 	%r1163, %r1162, %r1162, 11;
	add.s32 	%r1164, %r1163, %r1158;
	xor.b32  	%r1165, %r1158, %r1153;
	xor.b32  	%r1166, %r1165, %r1164;
	add.s32 	%r1167, %r1402, %r1146;
	add.s32 	%r1168, %r1167, %r1166;
	add.s32 	%r1169, %r1168, 1838997794;
	shf.l.wrap.b32 	%r1170, %r1169, %r1169, 16;
	add.s32 	%r1171, %r1170, %r1164;
	xor.b32  	%r1172, %r1164, %r1158;
	xor.b32  	%r1173, %r1172, %r1171;
	add.s32 	%r1174, %r1408, %r1153;
	add.s32 	%r1175, %r1174, %r1173;
	add.s32 	%r1176, %r1175, 2112174092;
	shf.l.wrap.b32 	%r1177, %r1176, %r1176, 23;
	add.s32 	%r1178, %r1177, %r1171;
	xor.b32  	%r1179, %r1171, %r1164;
	xor.b32  	%r1180, %r1179, %r1178;
	add.s32 	%r1181, %r704, %r1158;
	add.s32 	%r1182, %r1181, %r1180;
	shf.l.wrap.b32 	%r1183, %r1182, %r1182, 4;
	add.s32 	%r1184, %r1183, %r1178;
	xor.b32  	%r1185, %r1178, %r1171;
	xor.b32  	%r1186, %r1185, %r1184;
	add.s32 	%r1187, %r1388, %r1164;
	add.s32 	%r1188, %r1187, %r1186;
	add.s32 	%r1189, %r1188, -874590295;
	shf.l.wrap.b32 	%r1190, %r1189, %r1189, 11;
	add.s32 	%r1191, %r1190, %r1184;
	xor.b32  	%r1192, %r1184, %r1178;
	xor.b32  	%r1193, %r1192, %r1191;
	add.s32 	%r1194, %r718, %r1171;
	add.s32 	%r1195, %r1194, %r1193;
	shf.l.wrap.b32 	%r1196, %r1195, %r1195, 16;
	add.s32 	%r1197, %r1196, %r1191;
	xor.b32  	%r1198, %r1191, %r1184;
	xor.b32  	%r1199, %r1198, %r1197;
	add.s32 	%r1200, %r725, %r1178;
	add.s32 	%r1201, %r1200, %r1199;
	shf.l.wrap.b32 	%r1202, %r1201, %r1201, 23;
	add.s32 	%r1203, %r1202, %r1197;
	xor.b32  	%r1204, %r1197, %r1191;
	xor.b32  	%r1205, %r1204, %r1203;
	add.s32 	%r1206, %r732, %r1184;
	add.s32 	%r1207, %r1206, %r1205;
	shf.l.wrap.b32 	%r1208, %r1207, %r1207, 4;
	add.s32 	%r1209, %r1208, %r1203;
	xor.b32  	%r1210, %r1203, %r1197;
	xor.b32  	%r1211, %r1210, %r1209;
	add.s32 	%r1212, %r739, %r1191;
	add.s32 	%r1213, %r1212, %r1211;
	shf.l.wrap.b32 	%r1214, %r1213, %r1213, 11;
	add.s32 	%r1215, %r1214, %r1209;
	xor.b32  	%r1216, %r1209, %r1203;
	xor.b32  	%r1217, %r1216, %r1215;
	add.s32 	%r1218, %r746, %r1197;
	add.s32 	%r1219, %r1218, %r1217;
	shf.l.wrap.b32 	%r1220, %r1219, %r1219, 16;
	add.s32 	%r1221, %r1220, %r1215;
	xor.b32  	%r1222, %r1215, %r1209;
	xor.b32  	%r1223, %r1222, %r1221;
	add.s32 	%r1224, %r753, %r1203;
	add.s32 	%r1225, %r1224, %r1223;
	shf.l.wrap.b32 	%r1226, %r1225, %r1225, 23;
	add.s32 	%r1227, %r1226, %r1221;
	xor.b32  	%r1228, %r1221, %r1215;
	xor.b32  	%r1229, %r1228, %r1227;
	add.s32 	%r1230, %r760, %r1209;
	add.s32 	%r1231, %r1230, %r1229;
	shf.l.wrap.b32 	%r1232, %r1231, %r1231, 4;
	add.s32 	%r1233, %r1232, %r1227;
	xor.b32  	%r1234, %r1227, %r1221;
	xor.b32  	%r1235, %r1234, %r1233;
	add.s32 	%r1236, %r767, %r1215;
	add.s32 	%r1237, %r1236, %r1235;
	shf.l.wrap.b32 	%r1238, %r1237, %r1237, 11;
	add.s32 	%r1239, %r1238, %r1233;
	xor.b32  	%r1240, %r1233, %r1227;
	xor.b32  	%r1241, %r1240, %r1239;
	add.s32 	%r1242, %r774, %r1221;
	add.s32 	%r1243, %r1242, %r1241;
	shf.l.wrap.b32 	%r1244, %r1243, %r1243, 16;
	add.s32 	%r1245, %r1244, %r1239;
	xor.b32  	%r1246, %r1239, %r1233;
	xor.b32  	%r1247, %r1246, %r1245;
	add.s32 	%r1248, %r781, %r1227;
	add.s32 	%r1249, %r1248, %r1247;
	shf.l.wrap.b32 	%r1250, %r1249, %r1249, 23;
	add.s32 	%r1251, %r1250, %r1245;
	not.b32 	%r1252, %r1239;
	or.b32  	%r1253, %r1251, %r1252;
	xor.b32  	%r1254, %r1253, %r1245;
	add.s32 	%r1255, %r789, %r1233;
	add.s32 	%r1256, %r1255, %r1254;
	shf.l.wrap.b32 	%r1257, %r1256, %r1256, 6;
	add.s32 	%r1258, %r1257, %r1251;
	not.b32 	%r1259, %r1245;
	or.b32  	%r1260, %r1258, %r1259;
	xor.b32  	%r1261, %r1260, %r1251;
	add.s32 	%r1262, %r797, %r1239;
	add.s32 	%r1263, %r1262, %r1261;
	shf.l.wrap.b32 	%r1264, %r1263, %r1263, 10;
	add.s32 	%r1265, %r1264, %r1258;
	not.b32 	%r1266, %r1251;
	or.b32  	%r1267, %r1265, %r1266;
	xor.b32  	%r1268, %r1267, %r1258;
	add.s32 	%r1269, %r1408, %r1245;
	add.s32 	%r1270, %r1269, %r1268;
	add.s32 	%r1271, %r1270, 731128743;
	shf.l.wrap.b32 	%r1272, %r1271, %r1271, 15;
	add.s32 	%r1273, %r1272, %r1265;
	not.b32 	%r1274, %r1258;
	or.b32  	%r1275, %r1273, %r1274;
	xor.b32  	%r1276, %r1275, %r1265;
	add.s32 	%r1277, %r813, %r1251;
	add.s32 	%r1278, %r1277, %r1276;
	shf.l.wrap.b32 	%r1279, %r1278, %r1278, 21;
	add.s32 	%r1280, %r1279, %r1273;
	not.b32 	%r1281, %r1265;
	or.b32  	%r1282, %r1280, %r1281;
	xor.b32  	%r1283, %r1282, %r1273;
	add.s32 	%r1284, %r821, %r1258;
	add.s32 	%r1285, %r1284, %r1283;
	shf.l.wrap.b32 	%r1286, %r1285, %r1285, 6;
	add.s32 	%r1287, %r1286, %r1280;
	not.b32 	%r1288, %r1273;
	or.b32  	%r1289, %r1287, %r1288;
	xor.b32  	%r1290, %r1289, %r1280;
	add.s32 	%r1291, %r829, %r1265;
	add.s32 	%r1292, %r1291, %r1290;
	shf.l.wrap.b32 	%r1293, %r1292, %r1292, 10;
	add.s32 	%r1294, %r1293, %r1287;
	not.b32 	%r1295, %r1280;
	or.b32  	%r1296, %r1294, %r1295;
	xor.b32  	%r1297, %r1296, %r1287;
	add.s32 	%r1298, %r837, %r1273;
	add.s32 	%r1299, %r1298, %r1297;
	shf.l.wrap.b32 	%r1300, %r1299, %r1299, 15;
	add.s32 	%r1301, %r1300, %r1294;
	not.b32 	%r1302, %r1287;
	or.b32  	%r1303, %r1301, %r1302;
	xor.b32  	%r1304, %r1303, %r1294;
	add.s32 	%r1305, %r845, %r1280;
	add.s32 	%r1306, %r1305, %r1304;
	shf.l.wrap.b32 	%r1307, %r1306, %r1306, 21;
	add.s32 	%r1308, %r1307, %r1301;
	not.b32 	%r1309, %r1294;
	or.b32  	%r1310, %r1308, %r1309;
	xor.b32  	%r1311, %r1310, %r1301;
	add.s32 	%r1312, %r853, %r1287;
	add.s32 	%r1313, %r1312, %r1311;
	shf.l.wrap.b32 	%r1314, %r1313, %r1313, 6;
	add.s32 	%r1315, %r1314, %r1308;
	not.b32 	%r1316, %r1301;
	or.b32  	%r1317, %r1315, %r1316;
	xor.b32  	%r1318, %r1317, %r1308;
	add.s32 	%r1319, %r861, %r1294;
	add.s32 	%r1320, %r1319, %r1318;
	shf.l.wrap.b32 	%r1321, %r1320, %r1320, 10;
	add.s32 	%r1322, %r1321, %r1315;
	not.b32 	%r1323, %r1308;
	or.b32  	%r1324, %r1322, %r1323;
	xor.b32  	%r1325, %r1324, %r1315;
	add.s32 	%r1326, %r869, %r1301;
	add.s32 	%r1327, %r1326, %r1325;
	shf.l.wrap.b32 	%r1328, %r1327, %r1327, 15;
	add.s32 	%r1329, %r1328, %r1322;
	not.b32 	%r1330, %r1315;
	or.b32  	%r1331, %r1329, %r1330;
	xor.b32  	%r1332, %r1331, %r1322;
	add.s32 	%r1333, %r877, %r1308;
	add.s32 	%r1334, %r1333, %r1332;
	shf.l.wrap.b32 	%r1335, %r1334, %r1334, 21;
	add.s32 	%r1336, %r1335, %r1329;
	not.b32 	%r1337, %r1322;
	or.b32  	%r1338, %r1336, %r1337;
	xor.b32  	%r1339, %r1338, %r1329;
	add.s32 	%r1340, %r1388, %r1315;
	add.s32 	%r1341, %r1340, %r1339;
	add.s32 	%r1342, %r1341, 2001960578;
	shf.l.wrap.b32 	%r1343, %r1342, %r1342, 6;
	add.s32 	%r1344, %r1343, %r1336;
	not.b32 	%r1345, %r1329;
	or.b32  	%r1346, %r1344, %r1345;
	xor.b32  	%r1347, %r1346, %r1336;
	add.s32 	%r1348, %r1402, %r1322;
	add.s32 	%r1349, %r1348, %r1347;
	add.s32 	%r1350, %r1349, -1120243147;
	shf.l.wrap.b32 	%r1351, %r1350, %r1350, 10;
	add.s32 	%r1352, %r1351, %r1344;
	not.b32 	%r1353, %r1336;
	or.b32  	%r1354, %r1352, %r1353;
	xor.b32  	%r1355, %r1354, %r1344;
	add.s32 	%r1356, %r901, %r1329;
	add.s32 	%r1357, %r1356, %r1355;
	shf.l.wrap.b32 	%r1358, %r1357, %r1357, 15;
	add.s32 	%r1359, %r1358, %r1352;
	not.b32 	%r1361, %r1344;
	or.b32  	%r1362, %r1359, %r1361;
	xor.b32  	%r1363, %r1362, %r1352;
	add.s32 	%r1364, %r910, %r1336;
	add.s32 	%r1365, %r1364, %r1363;
	shf.l.wrap.b32 	%r1367, %r1365, %r1365, 21;
	add.s32 	%r1368, %r1359, %r1367;
	add.s32 	%r1369, %r1368, 1982900458;
	xor.b32  	%r1370, %r1344, %r889;
	setp.ne.s32 	%p17, %r1370, -2147483648;
	setp.ne.s32 	%p18, %r916, %r1369;
	add.s32 	%r1372, %r1359, -2113929216;
	setp.ne.s32 	%p19, %r905, %r1372;
	add.s32 	%r1373, %r1352, -2113929216;
	setp.ne.s32 	%p20, %r897, %r1373;
	or.pred  	%p21, %p20, %p19;
	or.pred  	%p22, %p21, %p18;
	or.pred  	%p23, %p22, %p17;
	@%p23 bra 	$L__BB0_1;
	cvta.to.global.u64 	%rd2, %rd1;
	mul.wide.s32 	%rd3, %r1, 4;
	add.s64 	%rd4, %rd2, %rd3;
	mov.b32 	%r1374, 1;
	st.global.u32 	[%rd4], %r1374;
$L__BB0_36:
	ret;

}


// ===== COMPILED SASS (sm_100) =====

	.target	sm_100

	.elftype	@"ET_EXEC"


//--------------------- .note.nv.tkinfo           --------------------------
	.section	.note.nv.tkinfo,"",@"SHT_NOTE"
	.sectionflags	@"SHF_NOTE_NV_TKINFO"
	.tkinfo
        /*0018*/ 	.word	0x00000002
        /*0030*/ 	.string	""
        /*0030*/ 	.string	"ptxas"
        /*0030*/ 	.string	"Cuda compilation tools, release 13.0, V13.0.88"
        /*0030*/ 	.string	"Build cuda_13.0.r13.0/compiler.36424714_0"
        /*0030*/ 	.string	"-arch sm_100 -m 64 "



//--------------------- .note.nv.cuinfo           --------------------------
	.section	.note.nv.cuinfo,"",@"SHT_NOTE"
	.sectionflags	@"SHF_NOTE_NV_CUINFO"
        /*0018*/ 	.short	0x0002
        /*001a*/ 	.short	0x0064
        /*001c*/ 	.short	0x0082
	.zero		2


//--------------------- .nv.info                  --------------------------
	.section	.nv.info,"",@"SHT_CUDA_INFO"
	.align	4


	//----- nvinfo : EIATTR_REGCOUNT
	.align		4
        /*0000*/ 	.byte	0x04, 0x2f
        /*0002*/ 	.short	(.L_1 - .L_0)
	.align		4
.L_0:
        /*0004*/ 	.word	index@(_Z6attackjPi)
        /*0008*/ 	.word	0x00000037


	//----- nvinfo : EIATTR_FRAME_SIZE
	.align		4
.L_1:
        /*000c*/ 	.byte	0x04, 0x11
        /*000e*/ 	.short	(.L_3 - .L_2)
	.align		4
.L_2:
        /*0010*/ 	.word	index@(_Z6attackjPi)
        /*0014*/ 	.word	0x00000000


	//----- nvinfo : EIATTR_MIN_STACK_SIZE
	.align		4
.L_3:
        /*0018*/ 	.byte	0x04, 0x12
        /*001a*/ 	.short	(.L_5 - .L_4)
	.align		4
.L_4:
        /*001c*/ 	.word	index@(_Z6attackjPi)
        /*0020*/ 	.word	0x00000000
.L_5:


//--------------------- .nv.compat                --------------------------
	.section	.nv.compat,"",@"SHT_CUDA_COMPAT_INFO"
	.align	4
        /*0000*/ 	.byte	0x02, 0x09, 0x00, 0x00, 0x02, 0x02, 0x01, 0x00, 0x02, 0x05, 0x05, 0x00, 0x03, 0x07, 0x01, 0x01
        /*0010*/ 	.byte	0x02, 0x03, 0x00, 0x00, 0x02, 0x06, 0x01, 0x00, 0x04, 0x0b, 0x08, 0x00, 0x09, 0x00, 0x00, 0x00
        /*0020*/ 	.byte	0x00, 0x00, 0x00, 0x00


//--------------------- .nv.info._Z6attackjPi     --------------------------
	.section	.nv.info._Z6attackjPi,"",@"SHT_CUDA_INFO"
	.sectionflags	@""
	.align	4


	//----- nvinfo : EIATTR_CUDA_API_VERSION
	.align		4
        /*0000*/ 	.byte	0x04, 0x37
        /*0002*/ 	.short	(.L_7 - .L_6)
.L_6:
        /*0004*/ 	.word	0x00000082


	//----- nvinfo : EIATTR_KPARAM_INFO
	.align		4
.L_7:
        /*0008*/ 	.byte	0x04, 0x17
        /*000a*/ 	.short	(.L_9 - .L_8)
.L_8:
        /*000c*/ 	.word	0x00000000
        /*0010*/ 	.short	0x0001
        /*0012*/ 	.short	0x0008
        /*0014*/ 	.byte	0x00, 0xf5, 0x21, 0x00


	//----- nvinfo : EIATTR_KPARAM_INFO
	.align		4
.L_9:
        /*0018*/ 	.byte	0x04, 0x17
        /*001a*/ 	.short	(.L_11 - .L_10)
.L_10:
        /*001c*/ 	.word	0x00000000
        /*0020*/ 	.short	0x0000
        /*0022*/ 	.short	0x0000
        /*0024*/ 	.byte	0x00, 0xf0, 0x11, 0x00


	//----- nvinfo : EIATTR_SPARSE_MMA_MASK
	.align		4
.L_11:
        /*0028*/ 	.byte	0x03, 0x50
        /*002a*/ 	.short	0x0000


	//----- nvinfo : EIATTR_MAXREG_COUNT
	.align		4
        /*002c*/ 	.byte	0x03, 0x1b
        /*002e*/ 	.short	0x00ff


	//----- nvinfo : EIATTR_MERCURY_ISA_VERSION
	.align		4
        /*0030*/ 	.byte	0x03, 0x5f
        /*0032*/ 	.short	0x0101


	//----- nvinfo : EIATTR_VRC_CTA_INIT_COUNT
	.align		4
        /*0034*/ 	.byte	0x02, 0x4a
	.zero		1
	.zero		1


	//----- nvinfo : EIATTR_EXIT_INSTR_OFFSETS
	.align		4
        /*0038*/ 	.byte	0x04, 0x1c
        /*003a*/ 	.short	(.L_13 - .L_12)


	//   ....[0]....
.L_12:
        /*003c*/ 	.word	0x00003700


	//   ....[1]....
        /*0040*/ 	.word	0x00003770


	//----- nvinfo : EIATTR_CRS_STACK_SIZE
	.align		4
.L_13:
        /*0044*/ 	.byte	0x04, 0x1e
        /*0046*/ 	.short	(.L_15 - .L_14)
.L_14:
        /*0048*/ 	.word	0x00000000


	//----- nvinfo : EIATTR_CBANK_PARAM_SIZE
	.align		4
.L_15:
        /*004c*/ 	.byte	0x03, 0x19
        /*004e*/ 	.short	0x0010


	//----- nvinfo : EIATTR_PARAM_CBANK
	.align		4
        /*0050*/ 	.byte	0x04, 0x0a
        /*0052*/ 	.short	(.L_17 - .L_16)
	.align		4
.L_16:
        /*0054*/ 	.word	index@(.nv.constant0._Z6attackjPi)
        /*0058*/ 	.short	0x0380
        /*005a*/ 	.short	0x0010


	//----- nvinfo : EIATTR_SW_WAR
	.align		4
.L_17:
        /*005c*/ 	.byte	0x04, 0x36
        /*005e*/ 	.short	(.L_19 - .L_18)
.L_18:
        /*0060*/ 	.word	0x00000008
.L_19:


//--------------------- .nv.callgraph             --------------------------
	.section	.nv.callgraph,"",@"SHT_CUDA_CALLGRAPH"
	.align	4
	.sectionentsize	8
	.align		4
        /*0000*/ 	.word	0x00000000
	.align		4
        /*0004*/ 	.word	0xffffffff
	.align		4
        /*0008*/ 	.word	0x00000000
	.align		4
        /*000c*/ 	.word	0xfffffffe
	.align		4
        /*0010*/ 	.word	0x00000000
	.align		4
        /*0014*/ 	.word	0xfffffffd
	.align		4
        /*0018*/ 	.word	0x00000000
	.align		4
        /*001c*/ 	.word	0xfffffffc


//--------------------- .text._Z6attackjPi        --------------------------
	.section	.text._Z6attackjPi,"ax",@progbits
	.align	128
        .global         _Z6attackjPi
        .type           _Z6attackjPi,@function
        .size           _Z6attackjPi,(.L_x_4 - _Z6attackjPi)
        .other          _Z6attackjPi,@"STO_CUDA_ENTRY STV_DEFAULT"
_Z6attackjPi:
.text._Z6attackjPi:
[----:B------:R-:W-:Y:S01]  /*0000*/  LDC R1, c[0x0][0x37c] ;  /* 0x0000df00ff017b82 */ /* 0x000fe20000000800 */
[----:B------:R-:W0:Y:S07]  /*0010*/  S2R R2, SR_TID.X ;  /* 0x0000000000027919 */ /* 0x000e2e0000002100 */
[----:B------:R-:W0:Y:S01]  /*0020*/  S2UR UR4, SR_CTAID.X ;  /* 0x00000000000479c3 */ /* 0x000e220000002500 */
[----:B------:R-:W1:Y:S01]  /*0030*/  LDCU UR5, c[0x0][0x380] ;  /* 0x00007000ff0577ac */ /* 0x000e620008000800 */
[----:B------:R-:W-:Y:S06]  /*0040*/  BSSY.RECONVERGENT B0, `(.L_x_0) ;  /* 0x000036e000007945 */ /* 0x000fec0003800200 */
[----:B------:R-:W0:Y:S02]  /*0050*/  LDC R3, c[0x0][0x360] ;  /* 0x0000d800ff037b82 */ /* 0x000e240000000800 */
[----:B0-----:R-:W-:-:S04]  /*0060*/  IMAD R2, R3, UR4, R2 ;  /* 0x0000000403027c24 */ /* 0x001fc8000f8e0202 */
[----:B-1----:R-:W-:Y:S01]  /*0070*/  VIADD R0, R2, UR5 ;  /* 0x0000000502007c36 */ /* 0x002fe20008000000 */
[----:B------:R-:W0:Y:S03]  /*0080*/  LDCU.64 UR4, c[0x0][0x358] ;  /* 0x00006b00ff0477ac */ /* 0x000e260008000a00 */
[C---:B------:R-:W-:Y:S01]  /*0090*/  IMAD.SHL.U32 R4, R0.reuse, 0x2, RZ ;  /* 0x0000000200047824 */ /* 0x040fe200078e00ff */
[C-C-:B------:R-:W-:Y:S02]  /*00a0*/  SHF.L.W.U32.HI R3, R0.reuse, 0x1b, R0.reuse ;  /* 0x0000001b00037819 */ /* 0x140fe40000010e00 */
[----:B------:R-:W-:Y:S02]  /*00b0*/  SHF.L.W.U32.HI R5, R0, 0x11, R0 ;  /* 0x0000001100057819 */ /* 0x000fe40000010e00 */
[----:B------:R-:W-:-:S05]  /*00c0*/  IADD3 R3, PT, PT, -R3, -0xe15a113, RZ ;  /* 0xf1ea5eed03037810 */ /* 0x000fca0007ffe1ff */
[C---:B------:R-:W-:Y:S01]  /*00d0*/  IMAD.IADD R6, R0.reuse, 0x1, R3 ;  /* 0x0000000100067824 */ /* 0x040fe200078e0203 */
[----:B------:R-:W-:Y:S02]  /*00e0*/  LOP3.LUT R0, R0, R5, RZ, 0x3c, !PT ;  /* 0x0000000500007212 */ /* 0x000fe400078e3cff */
[----:B------:R-:W-:Y:S02]  /*00f0*/  SHF.L.W.U32.HI R5, R4, 0x1b, R4 ;  /* 0x0000001b04057819 */ /* 0x000fe40000010e04 */
[----:B------:R-:W-:Y:S01]  /*0100*/  SHF.L.W.U32.HI R7, R6, 0x11, R6 ;  /* 0x0000001106077819 */ /* 0x000fe20000010e06 */
[----:B------:R-:W-:Y:S02]  /*0110*/  IMAD.IADD R3, R3, 0x1, R0 ;  /* 0x0000000103037824 */ /* 0x000fe400078e0200 */
[----:B------:R-:W-:Y:S01]  /*0120*/  IMAD.IADD R0, R0, 0x1, -R5 ;  /* 0x0000000100007824 */ /* 0x000fe200078e0a05 */
[----:B------:R-:W-:Y:S01]  /*0130*/  LOP3.LUT R7, R4, R7, RZ, 0x3c, !PT ;  /* 0x0000000704077212 */ /* 0x000fe200078e3cff */
[----:B------:R-:W-:-:S02]  /*0140*/  IMAD.IADD R6, R6, 0x1, R3 ;  /* 0x0000000106067824 */ /* 0x000fc400078e0203 */
[----:B------:R-:W-:Y:S02]  /*0150*/  IMAD.IADD R3, R3, 0x1, R0 ;  /* 0x0000000103037824 */ /* 0x000fe400078e0200 */
[----:B------:R-:W-:Y:S01]  /*0160*/  IMAD.IADD R0, R0, 0x1, R7 ;  /* 0x0000000100007824 */ /* 0x000fe200078e0207 */
[C---:B------:R-:W-:Y:S02]  /*0170*/  SHF.L.W.U32.HI R4, R6.reuse, 0x1b, R6 ;  /* 0x0000001b06047819 */ /* 0x040fe40000010e06 */
[C---:B------:R-:W-:Y:S01]  /*0180*/  SHF.L.W.U32.HI R5, R3.reuse, 0x11, R3 ;  /* 0x0000001103057819 */ /* 0x040fe20000010e03 */
[----:B------:R-:W-:Y:S02]  /*0190*/  IMAD.IADD R3, R3, 0x1, R0 ;  /* 0x0000000103037824 */ /* 0x000fe400078e0200 */
[----:B------:R-:W-:Y:S01]  /*01a0*/  IMAD.IADD R7, R7, 0x1, -R4 ;  /* 0x0000000107077824 */ /* 0x000fe200078e0a04 */
[----:B------:R-:W-:Y:S02]  /*01b0*/  LOP3.LUT R6, R6, R5, RZ, 0x3c, !PT ;  /* 0x0000000506067212 */ /* 0x000fe400078e3cff */
[----:B------:R-:W-:Y:S01]  /*01c0*/  SHF.L.W.U32.HI R5, R3, 0x1b, R3 ;  /* 0x0000001b03057819 */ /* 0x000fe20000010e03 */
[----:B------:R-:W-:-:S02]  /*01d0*/  IMAD.IADD R0, R0, 0x1, R7 ;  /* 0x0000000100007824 */ /* 0x000fc400078e0207 */
[----:B------:R-:W-:Y:S02]  /*01e0*/  IMAD.IADD R7, R7, 0x1, R6 ;  /* 0x0000000107077824 */ /* 0x000fe400078e0206 */
[----:B------:R-:W-:Y:S01]  /*01f0*/  IMAD.IADD R6, R6, 0x1, -R5 ;  /* 0x0000000106067824 */ /* 0x000fe200078e0a05 */
[C---:B------:R-:W-:Y:S01]  /*0200*/  SHF.L.W.U32.HI R4, R0.reuse, 0x11, R0 ;  /* 0x0000001100047819 */ /* 0x040fe20000010e00 */
[----:B------:R-:W-:Y:S02]  /*0210*/  IMAD.IADD R0, R0, 0x1, R7 ;  /* 0x0000000100007824 */ /* 0x000fe400078e0207 */
[----:B------:R-:W-:Y:S01]  /*0220*/  IMAD.IADD R7, R7, 0x1, R6 ;  /* 0x0000000107077824 */ /* 0x000fe200078e0206 */
[----:B------:R-:W-:Y:S02]  /*0230*/  LOP3.LUT R3, R3, R4, RZ, 0x3c, !PT ;  /* 0x0000000403037212 */ /* 0x000fe400078e3cff */
[----:B------:R-:W-:Y:S02]  /*0240*/  SHF.L.W.U32.HI R4, R0, 0x1b, R0 ;  /* 0x0000001b00047819 */ /* 0x000fe40000010e00 */
[----:B------:R-:W-:Y:S01]  /*0250*/  SHF.L.W.U32.HI R5, R7, 0x11, R7 ;  /* 0x0000001107057819 */ /* 0x000fe20000010e07 */
[----:B------:R-:W-:-:S02]  /*0260*/  IMAD.IADD R6, R6, 0x1, R3 ;  /* 0x0000000106067824 */ /* 0x000fc400078e0203 */
[----:B------:R-:W-:Y:S01]  /*0270*/  IMAD.IADD R3, R3, 0x1, -R4 ;  /* 0x0000000103037824 */ /* 0x000fe200078e0a04 */
[----:B------:R-:W-:Y:S01]  /*0280*/  LOP3.LUT R0, R0, R5, RZ, 0x3c, !PT ;  /* 0x0000000500007212 */ /* 0x000fe200078e3cff */
[----:B------:R-:W-:Y:S02]  /*0290*/  IMAD.IADD R7, R7, 0x1, R6 ;  /* 0x0000000107077824 */ /* 0x000fe400078e0206 */
[----:B------:R-:W-:Y:S02]  /*02a0*/  IMAD.IADD R6, R6, 0x1, R3 ;  /* 0x0000000106067824 */ /* 0x000fe400078e0203 */
[----:B------:R-:W-:Y:S01]  /*02b0*/  IMAD.IADD R3, R3, 0x1, R0 ;  /* 0x0000000103037824 */ /* 0x000fe200078e0200 */
[----:B------:R-:W-:Y:S02]  /*02c0*/  SHF.L.W.U32.HI R5, R7, 0x1b, R7 ;  /* 0x0000001b07057819 */ /* 0x000fe40000010e07 */
[C---:B------:R-:W-:Y:S01]  /*02d0*/  SHF.L.W.U32.HI R4, R6.reuse, 0x11, R6 ;  /* 0x0000001106047819 */ /* 0x040fe20000010e06 */
[----:B------:R-:W-:-:S02]  /*02e0*/  IMAD.IADD R6, R6, 0x1, R3 ;  /* 0x0000000106067824 */ /* 0x000fc400078e0203 */
[----:B------:R-:W-:Y:S01]  /*02f0*/  IMAD.IADD R0, R0, 0x1, -R5 ;  /* 0x0000000100007824 */ /* 0x000fe200078e0a05 */
[----:B------:R-:W-:Y:S02]  /*0300*/  LOP3.LUT R7, R7, R4, RZ, 0x3c, !PT ;  /* 0x0000000407077212 */ /* 0x000fe400078e3cff */
[----:B------:R-:W-:Y:S01]  /*0310*/  SHF.L.W.U32.HI R4, R6, 0x1b, R6 ;  /* 0x0000001b06047819 */ /* 0x000fe20000010e06 */
[----:B------:R-:W-:Y:S02]  /*0320*/  IMAD.IADD R3, R3, 0x1, R0 ;  /* 0x0000000103037824 */ /* 0x000fe400078e0200 */
[----:B------:R-:W-:Y:S02]  /*0330*/  IMAD.IADD R0, R0, 0x1, R7 ;  /* 0x0000000100007824 */ /* 0x000fe400078e0207 */
[----:B------:R-:W-:Y:S01]  /*0340*/  IMAD.IADD R7, R7, 0x1, -R4 ;  /* 0x0000000107077824 */ /* 0x000fe200078e0a04 */
[C---:B------:R-:W-:Y:S01]  /*0350*/  SHF.L.W.U32.HI R5, R3.reuse, 0x11, R3 ;  /* 0x0000001103057819 */ /* 0x040fe20000010e03 */
[----:B------:R-:W-:-:S02]  /*0360*/  IMAD.IADD R3, R3, 0x1, R0 ;  /* 0x0000000103037824 */ /* 0x000fc400078e0200 */
[----:B------:R-:W-:Y:S01]  /*0370*/  IMAD.IADD R0, R0, 0x1, R7 ;  /* 0x0000000100007824 */ /* 0x000fe200078e0207 */
        /* <DEDUP_REMOVED lines=91> */
[----:B------:R-:W-:Y:S02]  /*0930*/  IMAD.MOV.U32 R3, RZ, RZ, RZ ;  /* 0x000000ffff037224 */ /* 0x000fe400078e00ff */
[----:B------:R-:W-:Y:S02]  /*0940*/  IMAD.IADD R7, R7, 0x1, R6 ;  /* 0x0000000107077824 */ /* 0x000fe400078e0206 */
[----:B0-----:R-:W-:-:S07]  /*0950*/  IMAD.IADD R16, R6, 0x1, R13 ;  /* 0x0000000106107824 */ /* 0x001fce00078e020d */
.L_x_2:
[----:B------:R-:W-:Y:S02]  /*0960*/  SHF.L.W.U32.HI R4, R0, 0x1b, R0 ;  /* 0x0000001b00047819 */ /* 0x000fe40000010e00 */
[--C-:B------:R-:W-:Y:S01]  /*0970*/  SHF.L.W.U32.HI R5, R7, 0x11, R7.reuse ;  /* 0x0000001107057819 */ /* 0x100fe20000010e07 */
[----:B------:R-:W-:Y:S02]  /*0980*/  IMAD.IADD R7, R16, 0x1, R7 ;  /* 0x0000000110077824 */ /* 0x000fe400078e0207 */
[----:B------:R-:W-:Y:S01]  /*0990*/  IMAD.IADD R13, R13, 0x1, -R4 ;  /* 0x000000010d0d7824 */ /* 0x000fe200078e0a04 */
[----:B------:R-:W-:Y:S02]  /*09a0*/  LOP3.LUT R4, R0, R5, RZ, 0x3c, !PT ;  /* 0x0000000500047212 */ /* 0x000fe400078e3cff */
[----:B------:R-:W-:-:S03]  /*09b0*/  SHF.L.W.U32.HI R5, R7, 0x1b, R7 ;  /* 0x0000001b07057819 */ /* 0x000fc60000010e07 */
[C---:B------:R-:W-:Y:S02]  /*09c0*/  IMAD.IADD R0, R13.reuse, 0x1, R4 ;  /* 0x000000010d007824 */ /* 0x040fe400078e0204 */
[----:B------:R-:W-:Y:S02]  /*09d0*/  IMAD.IADD R13, R13, 0x1, R16 ;  /* 0x000000010d0d7824 */ /* 0x000fe400078e0210 */
[----:B------:R-:W-:Y:S02]  /*09e0*/  VIADD R25, R0, 0x5ee5c8a0 ;  /* 0x5ee5c8a000197836 */ /* 0x000fe40000000000 */
[----:B------:R-:W-:Y:S01]  /*09f0*/  IMAD.IADD R5, R4, 0x1, -R5 ;  /* 0x0000000104057824 */ /* 0x000fe200078e0a05 */
[C---:B------:R-:W-:Y:S01]  /*0a00*/  SHF.L.W.U32.HI R6, R13.reuse, 0x11, R13 ;  /* 0x000000110d067819 */ /* 0x040fe20000010e0d */
[----:B------:R-:W-:Y:S01]  /*0a10*/  IMAD.IADD R13, R13, 0x1, R0 ;  /* 0x000000010d0d7824 */ /* 0x000fe200078e0200 */
[----:B------:R-:W-:Y:S02]  /*0a20*/  LEA.HI R25, R25, 0xf430a8ea, R25, 0x7 ;  /* 0xf430a8ea19197811 */ /* 0x000fe400078f3819 */
[----:B------:R-:W-:-:S02]  /*0a30*/  LOP3.LUT R6, R7, R6, RZ, 0x3c, !PT ;  /* 0x0000000607067212 */ /* 0x000fc400078e3cff */
[----:B------:R-:W-:-:S03]  /*0a40*/  LOP3.LUT R14, R25, 0x71dff7df, RZ, 0xc0, !PT ;  /* 0x71dff7df190e7812 */ /* 0x000fc600078ec0ff */
[----:B------:R-:W-:Y:S01]  /*0a50*/  IMAD.IADD R4, R5, 0x1, R6 ;  /* 0x0000000105047824 */ /* 0x000fe200078e0206 */
[----:B------:R-:W-:-:S04]  /*0a60*/  LOP3.LUT R8, R14, 0x84200000, RZ, 0xfc, !PT ;  /* 0x842000000e087812 */ /* 0x000fc800078efcff */
[----:B------:R-:W-:-:S13]  /*0a70*/  ISETP.NE.AND P0, PT, R25, R8, PT ;  /* 0x000000081900720c */ /* 0x000fda0003f05270 */
[----:B------:R-:W-:Y:S02]  /*0a80*/  @P0 IMAD.MOV.U32 R25, RZ, RZ, R8 ;  /* 0x000000ffff190224 */ /* 0x000fe400078e0008 */
[----:B------:R-:W-:-:S03]  /*0a90*/  @P0 VIADD R41, R14, 0x16 ;  /* 0x000000160e290836 */ /* 0x000fc60000000000 */
[C---:B------:R-:W-:Y:S02]  /*0aa0*/  LOP3.LUT R15, R25.reuse, 0x7e84280e, RZ, 0xc0, !PT ;  /* 0x7e84280e190f7812 */ /* 0x040fe400078ec0ff */
[----:B------:R-:W-:Y:S02]  /*0ab0*/  LOP3.LUT R7, R25, 0x701f10c0, RZ, 0xc0, !PT ;  /* 0x701f10c019077812 */ /* 0x000fe400078ec0ff */
[----:B------:R-:W-:-:S04]  /*0ac0*/  LOP3.LUT R15, R15, 0x8ab480e4, RZ, 0x3c, !PT ;  /* 0x8ab480e40f0f7812 */ /* 0x000fc800078e3cff */
[----:B------:R-:W-:-:S04]  /*0ad0*/  IADD3 R42, PT, PT, R4, 0x4150dbe6, R15 ;  /* 0x4150dbe6042a7810 */ /* 0x000fc80007ffe00f */
[----:B------:R-:W-:-:S04]  /*0ae0*/  LEA.HI R42, R42, R25, R42, 0xc ;  /* 0x000000192a2a7211 */ /* 0x000fc800078f602a */
[----:B------:R-:W-:-:S04]  /*0af0*/  LOP3.LUT R7, R7, 0x1c06719, R42, 0xf8, !PT ;  /* 0x01c0671907077812 */ /* 0x000fc800078ef82a */
[----:B------:R-:W-:Y:S01]  /*0b00*/  LOP3.LUT R17, R7, 0x8c000800, RZ, 0xfc, !PT ;  /* 0x8c00080007117812 */ /* 0x000fe200078efcff */
[----:B------:R-:W-:Y:S01]  /*0b10*/  IMAD.IADD R7, R0, 0x1, R5 ;  /* 0x0000000100077824 */ /* 0x000fe200078e0205 */
[----:B------:R-:W-:Y:S02]  /*0b20*/  SHF.L.W.U32.HI R5, R13, 0x1b, R13 ;  /* 0x0000001b0d057819 */ /* 0x000fe40000010e0d */
[----:B------:R-:W-:Y:S02]  /*0b30*/  ISETP.NE.AND P3, PT, R42, R17, PT ;  /* 0x000000112a00720c */ /* 0x000fe40003f65270 */
[C---:B------:R-:W-:Y:S01]  /*0b40*/  SHF.L.W.U32.HI R8, R7.reuse, 0x11, R7 ;  /* 0x0000001107087819 */ /* 0x040fe20000010e07 */
[----:B------:R-:W-:Y:S02]  /*0b50*/  IMAD.IADD R9, R6, 0x1, -R5 ;  /* 0x0000000106097824 */ /* 0x000fe400078e0a05 */
[----:B------:R-:W-:Y:S01]  /*0b60*/  IMAD.IADD R7, R7, 0x1, R4 ;  /* 0x0000000107077824 */ /* 0x000fe200078e0204 */
[----:B------:R-:W-:Y:S01]  /*0b70*/  LOP3.LUT R8, R13, R8, RZ, 0x3c, !PT ;  /* 0x000000080d087212 */ /* 0x000fe200078e3cff */
[----:B------:R-:W-:-:S04]  /*0b80*/  IMAD.IADD R10, R4, 0x1, R9 ;  /* 0x00000001040a7824 */ /* 0x000fc800078e0209 */
[----:B------:R-:W-:Y:S01]  /*0b90*/  IMAD.IADD R5, R9, 0x1, R8 ;  /* 0x0000000109057824 */ /* 0x000fe200078e0208 */
[----:B------:R-:W-:Y:S01]  /*0ba0*/  SHF.L.W.U32.HI R9, R7, 0x1b, R7 ;  /* 0x0000001b07097819 */ /* 0x000fe20000010e07 */
[----:B------:R-:W-:Y:S02]  /*0bb0*/  @P3 IMAD.MOV.U32 R42, RZ, RZ, R17 ;  /* 0x000000ffff2a3224 */ /* 0x000fe400078e0011 */
[----:B------:R-:W-:Y:S02]  /*0bc0*/  @P3 IMAD.IADD R17, R17, 0x1, -R25 ;  /* 0x0000000111113824 */ /* 0x000fe400078e0a19 */
[----:B------:R-:W-:Y:S01]  /*0bd0*/  IMAD.IADD R8, R8, 0x1, -R9 ;  /* 0x0000000108087824 */ /* 0x000fe200078e0a09 */
[C---:B------:R-:W-:Y:S02]  /*0be0*/  LOP3.LUT R22, R42.reuse, 0xf430a8ea, R25, 0xac, !PT ;  /* 0xf430a8ea2a167812 */ /* 0x040fe400078eac19 */
[----:B------:R-:W-:Y:S02]  /*0bf0*/  LOP3.LUT R6, R42, 0x18, RZ, 0xc0, !PT ;  /* 0x000000182a067812 */ /* 0x000fe400078ec0ff */
[----:B------:R-:W-:-:S02]  /*0c00*/  IADD3 R37, PT, PT, R5, -0x512b0e41, R22 ;  /* 0xaed4f1bf05257810 */ /* 0x000fc40007ffe016 */
[----:B------:R-:W-:Y:S02]  /*0c10*/  @P3 SHF.L.W.U32.HI R24, R17, 0x14, R17 ;  /* 0x0000001411183819 */ /* 0x000fe40000010e11 */
[----:B------:R-:W-:Y:S02]  /*0c20*/  LEA.HI R37, R37, R42, R37, 0x11 ;  /* 0x0000002a25257211 */ /* 0x000fe400078f8825 */
[----:B------:R-:W-:Y:S02]  /*0c30*/  @P3 IADD3 R4, PT, PT, R24, -0x4150dbe6, -R15 ;  /* 0xbeaf241a18043810 */ /* 0x000fe40007ffe80f */
[----:B------:R-:W-:-:S04]  /*0c40*/  LOP3.LUT R6, R6, 0x1c0e601, R37, 0xf8, !PT ;  /* 0x01c0e60106067812 */ /* 0x000fc800078ef825 */
[----:B------:R-:W-:Y:S02]  /*0c50*/  LOP3.LUT R19, R6, 0xbe1f0966, RZ, 0xfc, !PT ;  /* 0xbe1f096606137812 */ /* 0x000fe400078efcff */
[C---:B------:R-:W-:Y:S01]  /*0c60*/  SHF.L.W.U32.HI R6, R10.reuse, 0x11, R10 ;  /* 0x000000110a067819 */ /* 0x040fe20000010e0a */
[----:B------:R-:W-:Y:S01]  /*0c70*/  IMAD.IADD R10, R10, 0x1, R5 ;  /* 0x000000010a0a7824 */ /* 0x000fe200078e0205 */
[----:B------:R-:W-:Y:S02]  /*0c80*/  ISETP.NE.AND P1, PT, R37, R19, PT ;  /* 0x000000132500720c */ /* 0x000fe40003f25270 */
[----:B------:R-:W-:-:S05]  /*0c90*/  LOP3.LUT R7, R7, R6, RZ, 0x3c, !PT ;  /* 0x0000000607077212 */ /* 0x000fca00078e3cff */
[----:B------:R-:W-:-:S06]  /*0ca0*/  IMAD.IADD R6, R8, 0x1, R7 ;  /* 0x0000000108067824 */ /* 0x000fcc00078e0207 */
[----:B------:R-:W-:Y:S02]  /*0cb0*/  @P1 IMAD.MOV.U32 R37, RZ, RZ, R19 ;  /* 0x000000ffff251224 */ /* 0x000fe400078e0013 */
[----:B------:R-:W-:-:S03]  /*0cc0*/  @P1 IMAD.IADD R19, R19, 0x1, -R42 ;  /* 0x0000000113131824 */ /* 0x000fc600078e0a2a */
[-C--:B------:R-:W-:Y:S02]  /*0cd0*/  LOP3.LUT R33, R25, R37.reuse, R42, 0xb8, !PT ;  /* 0x0000002519217212 */ /* 0x080fe400078eb82a */
[----:B------:R-:W-:Y:S02]  /*0ce0*/  LOP3.LUT R9, R37, 0x601, RZ, 0xc0, !PT ;  /* 0x0000060125097812 */ /* 0x000fe400078ec0ff */
[----:B------:R-:W-:Y:S02]  /*0cf0*/  IADD3 R34, PT, PT, R6, -0x4a118828, R33 ;  /* 0xb5ee77d806227810 */ /* 0x000fe40007ffe021 */
[----:B------:R-:W-:Y:S02]  /*0d00*/  @P1 SHF.L.W.U32.HI R19, R19, 0xf, R19 ;  /* 0x0000000f13131819 */ /* 0x000fe40000010e13 */
[----:B------:R-:W-:-:S04]  /*0d10*/  LEA.HI R34, R34, R37, R34, 0x16 ;  /* 0x0000002522227211 */ /* 0x000fc800078fb022 */
[----:B------:R-:W-:-:S04]  /*0d20*/  LOP3.LUT R9, R9, 0x1c0e000, R34, 0xf8, !PT ;  /* 0x01c0e00009097812 */ /* 0x000fc800078ef822 */
[----:B------:R-:W-:Y:S01]  /*0d30*/  LOP3.LUT R23, R9, 0xba040010, RZ, 0xfc, !PT ;  /* 0xba04001009177812 */ /* 0x000fe200078efcff */
[----:B------:R-:W-:Y:S01]  /*0d40*/  IMAD.IADD R9, R5, 0x1, R8 ;  /* 0x0000000105097824 */ /* 0x000fe200078e0208 */
[----:B------:R-:W-:Y:S02]  /*0d50*/  SHF.L.W.U32.HI R8, R10, 0x1b, R10 ;  /* 0x0000001b0a087819 */ /* 0x000fe40000010e0a */
[----:B------:R-:W-:Y:S02]  /*0d60*/  ISETP.NE.AND P6, PT, R34, R23, PT ;  /* 0x000000172200720c */ /* 0x000fe40003fc5270 */
[----:B------:R-:W-:Y:S01]  /*0d70*/  SHF.L.W.U32.HI R13, R9, 0x11, R9 ;  /* 0x00000011090d7819 */ /* 0x000fe20000010e09 */
[----:B------:R-:W-:Y:S01]  /*0d80*/  IMAD.IADD R11, R7, 0x1, -R8 ;  /* 0x00000001070b7824 */ /* 0x000fe200078e0a08 */
[----:B------:R-:W-:Y:S01]  /*0d90*/  @P1 IADD3 R5, PT, PT, R19, 0x512b0e41, -R22 ;  /* 0x512b0e4113051810 */ /* 0x000fe20007ffe816 */
        /* <DEDUP_REMOVED lines=8> */
[----:B------:R-:W-:-:S03]  /*0e20*/  LOP3.LUT R44, R42, R34, R37, 0xb8, !PT ;  /* 0x000000222a2c7212 */ /* 0x000fc600078eb825 */
[----:B------:R-:W-:Y:S01]  /*0e30*/  IMAD.IADD R13, R7, 0x1, R10 ;  /* 0x00000001070d7824 */ /* 0x000fe200078e020a */
[----:B------:R-:W-:-:S04]  /*0e40*/  IADD3 R8, PT, PT, R44, R25, R7 ;  /* 0x000000192c087210 */ /* 0x000fc80007ffe007 */
[----:B------:R-:W-:Y:S01]  /*0e50*/  SHF.L.W.U32.HI R21, R13, 0x11, R13 ;  /* 0x000000110d157819 */ /* 0x000fe20000010e0d */
[----:B------:R-:W-:Y:S01]  /*0e60*/  VIADD R27, R8, 0xf57c0faf ;  /* 0xf57c0faf081b7836 */ /* 0x000fe20000000000 */
[C---:B------:R-:W-:Y:S01]  /*0e70*/  SHF.L.W.U32.HI R8, R12.reuse, 0x11, R12 ;  /* 0x000000110c087819 */ /* 0x040fe20000010e0c */
[----:B------:R-:W-:-:S03]  /*0e80*/  IMAD.IADD R12, R12, 0x1, R7 ;  /* 0x000000010c0c7824 */ /* 0x000fc600078e0207 */
[----:B------:R-:W-:Y:S02]  /*0e90*/  LEA.HI R27, R27, R34, R27, 0x7 ;  /* 0x000000221b1b7211 */ /* 0x000fe400078f381b */
[----:B------:R-:W-:Y:S02]  /*0ea0*/  LOP3.LUT R11, R9, R8, RZ, 0x3c, !PT ;  /* 0x00000008090b7212 */ /* 0x000fe400078e3cff */
[----:B------:R-:W-:-:S03]  /*0eb0*/  LOP3.LUT R29, R27, 0x3c0e000, RZ, 0xc0, !PT ;  /* 0x03c0e0001b1d7812 */ /* 0x000fc600078ec0ff */
[----:B------:R-:W-:Y:S01]  /*0ec0*/  IMAD.IADD R8, R10, 0x1, R11 ;  /* 0x000000010a087824 */ /* 0x000fe200078e020b */
[----:B------:R-:W-:Y:S02]  /*0ed0*/  LOP3.LUT R29, R29, 0x482f0e50, RZ, 0xfc, !PT ;  /* 0x482f0e501d1d7812 */ /* 0x000fe400078efcff */
[----:B------:R-:W-:Y:S01]  /*0ee0*/  SHF.L.W.U32.HI R10, R12, 0x1b, R12 ;  /* 0x0000001b0c0a7819 */ /* 0x000fe20000010e0c */
[----:B------:R-:W-:Y:S01]  /*0ef0*/  IMAD.IADD R13, R13, 0x1, R8 ;  /* 0x000000010d0d7824 */ /* 0x000fe200078e0208 */
[----:B------:R-:W-:-:S03]  /*0f00*/  ISETP.NE.AND P5, PT, R27, R29, PT ;  /* 0x0000001d1b00720c */ /* 0x000fc60003fa5270 */
[----:B------:R-:W-:-:S10]  /*0f10*/  IMAD.IADD R11, R11, 0x1, -R10 ;  /* 0x000000010b0b7824 */ /* 0x000fd400078e0a0a */
[----:B------:R-:W-:Y:S02]  /*0f20*/  @P5 IMAD.MOV.U32 R27, RZ, RZ, R29 ;  /* 0x000000ffff1b5224 */ /* 0x000fe400078e001d */
[----:B------:R-:W-:-:S03]  /*0f30*/  @P5 IMAD.IADD R29, R29, 0x1, -R34 ;  /* 0x000000011d1d5824 */ /* 0x000fc600078e0a22 */
[----:B------:R-:W-:-:S04]  /*0f40*/  LOP3.LUT R31, R37, R27, R34, 0xb8, !PT ;  /* 0x0000001b251f7212 */ /* 0x000fc800078eb822 */
[----:B------:R-:W-:-:S05]  /*0f50*/  IADD3 R9, PT, PT, R31, R42, R8 ;  /* 0x0000002a1f097210 */ /* 0x000fca0007ffe008 */
[----:B------:R-:W-:-:S05]  /*0f60*/  VIADD R16, R9, 0x4787c62a ;  /* 0x4787c62a09107836 */ /* 0x000fca0000000000 */
[----:B------:R-:W-:Y:S02]  /*0f70*/  LEA.HI R9, R16, R27, R16, 0xc ;  /* 0x0000001b10097211 */ /* 0x000fe400078f6010 */
[----:B------:R-:W-:Y:S02]  /*0f80*/  LOP3.LUT R16, R12, R21, RZ, 0x3c, !PT ;  /* 0x000000150c107212 */ /* 0x000fe400078e3cff */
[----:B------:R-:W-:-:S03]  /*0f90*/  LOP3.LUT R40, R9, 0x61cce000, RZ, 0xc0, !PT ;  /* 0x61cce00009287812 */ /* 0x000fc600078ec0ff */
[----:B------:R-:W-:Y:S01]  /*0fa0*/  IMAD.IADD R10, R11, 0x1, R16 ;  /* 0x000000010b0a7824 */ /* 0x000fe200078e0210 */
[----:B------:R-:W-:-:S04]  /*0fb0*/  LOP3.LUT R40, R40, 0x4220c56, RZ, 0xfc, !PT ;  /* 0x04220c5628287812 */ /* 0x000fc800078efcff */
[----:B------:R-:W-:-:S13]  /*0fc0*/  ISETP.NE.AND P2, PT, R9, R40, PT ;  /* 0x000000280900720c */ /* 0x000fda0003f45270 */
[----:B------:R-:W-:-:S05]  /*0fd0*/  @P2 IMAD.MOV.U32 R9, RZ, RZ, R40 ;  /* 0x000000ffff092224 */ /* 0x000fca00078e0028 */
[----:B------:R-:W-:Y:S02]  /*0fe0*/  LOP3.LUT R36, R34, R9, R27, 0xb8, !PT ;  /* 0x0000000922247212 */ /* 0x000fe400078eb81b */
[----:B------:R-:W-:Y:S02]  /*0ff0*/  LOP3.LUT R21, R9, 0x1808000, RZ, 0xc0, !PT ;  /* 0x0180800009157812 */ /* 0x000fe400078ec0ff */
[----:B------:R-:W-:-:S05]  /*1000*/  IADD3 R12, PT, PT, R36, R37, R10 ;  /* 0x00000025240c7210 */ /* 0x000fca0007ffe00a */
[----:B------:R-:W-:-:S05]  /*1010*/  VIADD R12, R12, 0xa8304613 ;  /* 0xa83046130c0c7836 */ /* 0x000fca0000000000 */
        /* <DEDUP_REMOVED lines=13> */
[----:B------:R-:W-:-:S04]  /*10f0*/  @P4 IMAD.MOV.U32 R12, RZ, RZ, R32 ;  /* 0x000000ffff0c4224 */ /* 0x000fc800078e0020 */
[----:B------:R-:W-:Y:S01]  /*1100*/  IMAD.IADD R18, R18, 0x1, -R39 ;  /* 0x0000000112127824 */ /* 0x000fe200078e0a27 */
[----:B------:R-:W-:Y:S02]  /*1110*/  LOP3.LUT R35, R27, R12, R9, 0xb8, !PT ;  /* 0x0000000c1b237212 */ /* 0x000fe400078eb809 */
[----:B------:R-:W-:Y:S02]  /*1120*/  LOP3.LUT R16, R12, 0x2, RZ, 0xc0, !PT ;  /* 0x000000020c107812 */ /* 0x000fe400078ec0ff */
[----:B------:R-:W-:-:S05]  /*1130*/  IADD3 R13, PT, PT, R35, R34, R11 ;  /* 0x00000022230d7210 */ /* 0x000fca0007ffe00b */
[----:B------:R-:W-:-:S05]  /*1140*/  VIADD R13, R13, 0xfd469501 ;  /* 0xfd4695010d0d7836 */ /* 0x000fca0000000000 */
[----:B------:R-:W-:-:S04]  /*1150*/  LEA.HI R13, R13, R12, R13, 0x16 ;  /* 0x0000000c0d0d7211 */ /* 0x000fc800078fb00d */
[----:B------:R-:W-:Y:S01]  /*1160*/  LOP3.LUT R38, R16, 0x604c7c3c, R13, 0xf8, !PT ;  /* 0x604c7c3c10267812 */ /* 0x000fe200078ef80d */
[----:B------:R-:W-:Y:S01]  /*1170*/  @P0 VIADD R16, R14, 0x8fef5716 ;  /* 0x8fef57160e100836 */ /* 0x000fe20000000000 */
[C---:B------:R-:W-:Y:S01]  /*1180*/  SHF.L.W.U32.HI R14, R20.reuse, 0x11, R20 ;  /* 0x00000011140e7819 */ /* 0x040fe20000010e14 */
[----:B------:R-:W-:Y:S01]  /*1190*/  IMAD.IADD R20, R20, 0x1, R11 ;  /* 0x0000000114147824 */ /* 0x000fe200078e020b */
[----:B------:R-:W-:Y:S02]  /*11a0*/  LOP3.LUT R38, R38, 0x843283c0, RZ, 0xfc, !PT ;  /* 0x843283c026267812 */ /* 0x000fe400078efcff */
[----:B------:R-:W-:Y:S02]  /*11b0*/  @P0 LEA.HI R0, R16, 0xa11a3760, R41, 0x19 ;  /* 0xa11a376010000811 */ /* 0x000fe400078fc829 */
[----:B------:R-:W-:Y:S02]  /*11c0*/  ISETP.NE.AND P0, PT, R13, R38, PT ;  /* 0x000000260d00720c */ /* 0x000fe40003f05270 */
[----:B------:R-:W-:Y:S01]  /*11d0*/  LOP3.LUT R21, R21, R14, RZ, 0x3c, !PT ;  /* 0x0000000e15157212 */ /* 0x000fe200078e3cff */
[----:B------:R-:W-:-:S04]  /*11e0*/  VIADD R46, R0, 0xe2e5c8a0 ;  /* 0xe2e5c8a0002e7836 */ /* 0x000fc80000000000 */
[----:B------:R-:W-:Y:S01]  /*11f0*/  IMAD.IADD R14, R18, 0x1, R21 ;  /* 0x00000001120e7824 */ /* 0x000fe200078e0215 */
[----:B------:R-:W-:-:S05]  /*1200*/  LEA.HI R46, R46, 0x7630a8ea, R46, 0x7 ;  /* 0x7630a8ea2e2e7811 */ /* 0x000fca00078f382e */
[----:B------:R-:W-:Y:S02]  /*1210*/  @P0 IMAD.MOV.U32 R13, RZ, RZ, R38 ;  /* 0x000000ffff0d0224 */ /* 0x000fe400078e0026 */
[----:B------:R-:W-:-:S03]  /*1220*/  @P0 IMAD.IADD R38, R38, 0x1, -R12 ;  /* 0x0000000126260824 */ /* 0x000fc600078e0a0c */
[----:B------:R-:W-:Y:S02]  /*1230*/  LOP3.LUT R28, R9, R13, R12, 0xb8, !PT ;  /* 0x0000000d091c7212 */ /* 0x000fe400078eb80c */
[----:B------:R-:W-:Y:S02]  /*1240*/  LOP3.LUT R39, R13, 0x1000, RZ, 0xc0, !PT ;  /* 0x000010000d277812 */ /* 0x000fe400078ec0ff */
[----:B------:R-:W-:-:S05]  /*1250*/  IADD3 R16, PT, PT, R28, R27, R14 ;  /* 0x0000001b1c107210 */ /* 0x000fca0007ffe00e */
[----:B------:R-:W-:-:S05]  /*1260*/  VIADD R16, R16, 0x698098d8 ;  /* 0x698098d810107836 */ /* 0x000fca0000000000 */
[----:B------:R-:W-:-:S04]  /*1270*/  LEA.HI R16, R16, R13, R16, 0x7 ;  /* 0x0000000d10107211 */ /* 0x000fc800078f3810 */
[----:B------:R-:W-:Y:S01]  /*1280*/  LOP3.LUT R30, R39, 0x607c6c3c, R16, 0xf8, !PT ;  /* 0x607c6c3c271e7812 */ /* 0x000fe200078ef810 */
[----:B------:R-:W-:Y:S01]  /*1290*/  IMAD.IADD R39, R11, 0x1, R18 ;  /* 0x000000010b277824 */ /* 0x000fe200078e0212 */
[----:B------:R-:W-:Y:S02]  /*12a0*/  SHF.L.W.U32.HI R18, R20, 0x1b, R20 ;  /* 0x0000001b14127819 */ /* 0x000fe40000010e14 */
[----:B------:R-:W-:Y:S01]  /*12b0*/  LOP3.LUT R30, R30, 0x9c0101c1, RZ, 0xfc, !PT ;  /* 0x9c0101c11e1e7812 */ /* 0x000fe200078efcff */
[C---:B------:R-:W-:Y:S01]  /*12c0*/  IMAD.IADD R50, R39.reuse, 0x1, R14 ;  /* 0x0000000127327824 */ /* 0x040fe200078e020e */
[----:B------:R-:W-:Y:S01]  /*12d0*/  SHF.L.W.U32.HI R15, R39, 0x11, R39 ;  /* 0x00000011270f7819 */ /* 0x000fe20000010e27 */
[----:B------:R-:W-:Y:S01]  /*12e0*/  IMAD.IADD R21, R21, 0x1, -R18 ;  /* 0x0000000115157824 */ /* 0x000fe200078e0a12 */
[----:B------:R-:W-:Y:S02]  /*12f0*/  ISETP.NE.AND P3, PT, R16, R30, PT ;  /* 0x0000001e1000720c */ /* 0x000fe40003f65270 */
[----:B------:R-:W-:Y:S01]  /*1300*/  LOP3.LUT R24, R20, R15, RZ, 0x3c, !PT ;  /* 0x0000000f14187212 */ /* 0x000fe200078e3cff */
[----:B------:R-:W-:Y:S01]  /*1310*/  IMAD.IADD R39, R14, 0x1, R21 ;  /* 0x000000010e277824 */ /* 0x000fe200078e0215 */
[----:B------:R-:W-:-:S03]  /*1320*/  SHF.L.W.U32.HI R41, R50, 0x1b, R50 ;  /* 0x0000001b32297819 */ /* 0x000fc60000010e32 */
[----:B------:R-:W-:Y:S01]  /*1330*/  IMAD.IADD R18, R21, 0x1, R24 ;  /* 0x0000000115127824 */ /* 0x000fe200078e0218 */
[----:B------:R-:W-:Y:S01]  /*1340*/  SHF.L.W.U32.HI R19, R39, 0x11, R39 ;  /* 0x0000001127137819 */ /* 0x000fe20000010e27 */
[----:B------:R-:W-:Y:S01]  /*1350*/  IMAD.IADD R41, R24, 0x1, -R41 ;  /* 0x0000000118297824 */ /* 0x000fe200078e0a29 */
[----:B------:R-:W-:Y:S02]  /*1360*/  @P6 SHF.L.W.U32.HI R24, R23, 0xa, R23 ;  /* 0x0000000a17186819 */ /* 0x000fe40000010e17 */
[----:B------:R-:W-:Y:S01]  /*1370*/  LOP3.LUT R50, R50, R19, RZ, 0x3c, !PT ;  /* 0x0000001332327212 */ /* 0x000fe200078e3cff */
[----:B------:R-:W-:Y:S01]  /*1380*/  @P3 IMAD.MOV.U32 R16, RZ, RZ, R30 ;  /* 0x000000ffff103224 */ /* 0x000fe200078e001e */
[----:B------:R-:W-:Y:S01]  /*1390*/  @P6 IADD3 R6, PT, PT, R24, 0x4a118828, -R33 ;  /* 0x4a11882818066810 */ /* 0x000fe20007ffe821 */
[----:B------:R-:W-:Y:S01]  /*13a0*/  IMAD.IADD R33, R39, 0x1, R18 ;  /* 0x0000000127217824 */ /* 0x000fe200078e0212 */
[----:B------:R-:W-:Y:S01]  /*13b0*/  LOP3.LUT R24, R46, 0x7a84280e, RZ, 0xc0, !PT ;  /* 0x7a84280e2e187812 */ /* 0x000fe200078ec0ff */
[----:B------:R-:W-:Y:S01]  /*13c0*/  IMAD.IADD R19, R41, 0x1, R50 ;  /* 0x0000000129137824 */ /* 0x000fe200078e0232 */
[----:B------:R-:W-:Y:S01]  /*13d0*/  LOP3.LUT R20, R12, R16, R13, 0xb8, !PT ;  /* 0x000000100c147212 */ /* 0x000fe200078eb80d */
[----:B------:R-:W-:Y:S01]  /*13e0*/  IMAD.IADD R48, R18, 0x1, R41 ;  /* 0x0000000112307824 */ /* 0x000fe200078e0229 */
[----:B------:R-:W-:Y:S01]  /*13f0*/  LOP3.LUT R41, R24, 0xcb480e4, RZ, 0x3c, !PT ;  /* 0x0cb480e418297812 */ /* 0x000fe200078e3cff */
[----:B------:R-:W-:Y:S01]  /*1400*/  @P3 IMAD.IADD R30, R30, 0x1, -R13 ;  /* 0x000000011e1e3824 */ /* 0x000fe200078e0a0d */
[----:B------:R-:W-:-:S02]  /*1410*/  IADD3 R15, PT, PT, R20, R9, R18 ;  /* 0x00000009140f7210 */ /* 0x000fc40007ffe012 */
[----:B------:R-:W-:Y:S02]  /*1420*/  SHF.L.W.U32.HI R39, R33, 0x1b, R33 ;  /* 0x0000001b21277819 */ /* 0x000fe40000010e21 */
[----:B------:R-:W-:Y:S01]  /*1430*/  SHF.L.W.U32.HI R24, R48, 0x11, R48 ;  /* 0x0000001130187819 */ /* 0x000fe20000010e30 */
[----:B------:R-:W-:Y:S01]  /*1440*/  VIADD R15, R15, 0x8b44f7af ;  /* 0x8b44f7af0f0f7836 */ /* 0x000fe20000000000 */
[----:B------:R-:W-:Y:S01]  /*1450*/  IADD3 R41, PT, PT, R4, -0x3caf241a, R41 ;  /* 0xc350dbe604297810 */ /* 0x000fe20007ffe029 */
[----:B------:R-:W-:Y:S01]  /*1460*/  IMAD.IADD R50, R50, 0x1, -R39 ;  /* 0x0000000132327824 */ /* 0x000fe200078e0a27 */
[----:B------:R-:W-:Y:S01]  /*1470*/  LOP3.LUT R33, R33, R24, RZ, 0x3c, !PT ;  /* 0x0000001821217212 */ /* 0x000fe200078e3cff */
[----:B------:R-:W-:Y:S01]  /*1480*/  IMAD.IADD R48, R48, 0x1, R19 ;  /* 0x0000000130307824 */ /* 0x000fe200078e0213 */
[----:B------:R-:W-:Y:S02]  /*1490*/  LEA.HI R15, R15, R16, R15, 0xc ;  /* 0x000000100f0f7211 */ /* 0x000fe400078f600f */
[----:B------:R-:W-:Y:S01]  /*14a0*/  LEA.HI R41, R41, R46, R41, 0xc ;  /* 0x0000002e29297211 */ /* 0x000fe200078f6029 */
[----:B------:R-:W-:Y:S01]  /*14b0*/  IMAD.IADD R24, R50, 0x1, R33 ;  /* 0x0000000132187824 */ /* 0x000fe200078e0221 */
[----:B------:R-:W-:-:S02]  /*14c0*/  LOP3.LUT R17, R15, 0x78786c3c, RZ, 0xc0, !PT ;  /* 0x78786c3c0f117812 */ /* 0x000fc400078ec0ff */
[----:B------:R-:W-:Y:S02]  /*14d0*/  LOP3.LUT R52, R41, 0x7630a8ea, R46, 0xac, !PT ;  /* 0x7630a8ea29347812 */ /* 0x000fe400078eac2e */
[----:B------:R-:W-:Y:S02]  /*14e0*/  LOP3.LUT R17, R17, 0x878383c0, RZ, 0xfc, !PT ;  /* 0x878383c011117812 */ /* 0x000fe400078efcff */
[----:B------:R-:W-:Y:S02]  /*14f0*/  IADD3 R52, PT, PT, R5, 0x30d4f1bf, R52 ;  /* 0x30d4f1bf05347810 */ /* 0x000fe40007ffe034 */
[----:B------:R-:W-:-:S13]  /*1500*/  ISETP.NE.AND P1, PT, R15, R17, PT ;  /* 0x000000110f00720c */ /* 0x000fda0003f25270 */
[----:B------:R-:W-:Y:S02]  /*1510*/  @P1 IMAD.MOV.U32 R15, RZ, RZ, R17 ;  /* 0x000000ffff0f1224 */ /* 0x000fe400078e0011 */
[----:B------:R-:W-:-:S03]  /*1520*/  @P1 IMAD.IADD R17, R17, 0x1, -R16 ;  /* 0x0000000111111824 */ /* 0x000fc600078e0a10 */
[----:B------:R-:W-:Y:S02]  /*1530*/  LOP3.LUT R21, R13, R15, R16, 0xb8, !PT ;  /* 0x0000000f0d157212 */ /* 0x000fe400078eb810 */
[----:B------:R-:W-:Y:S02]  /*1540*/  LOP3.LUT R43, R15, 0x86000, RZ, 0xc0, !PT ;  /* 0x000860000f2b7812 */ /* 0x000fe400078ec0ff */
[----:B------:R-:W-:-:S05]  /*1550*/  IADD3 R22, PT, PT, R21, R12, R19 ;  /* 0x0000000c15167210 */ /* 0x000fca0007ffe013 */
[----:B------:R-:W-:-:S05]  /*1560*/  VIADD R22, R22, 0xffff5bb1 ;  /* 0xffff5bb116167836 */ /* 0x000fca0000000000 */
[----:B------:R-:W-:-:S04]  /*1570*/  LEA.HI R22, R22, R15, R22, 0x11 ;  /* 0x0000000f16167211 */ /* 0x000fc800078f8816 */
[----:B------:R-:W-:-:S04]  /*1580*/  LOP3.LUT R43, R43, 0x7ff00c3c, R22, 0xf8, !PT ;  /* 0x7ff00c3c2b2b7812 */ /* 0x000fc800078ef816 */
[----:B------:R-:W-:Y:S01]  /*1590*/  LOP3.LUT R23, R43, 0x800583c3, RZ, 0xfc, !PT ;  /* 0x800583c32b177812 */ /* 0x000fe200078efcff */
[----:B------:R-:W-:-:S03]  /*15a0*/  @P5 IMAD R43, R34, 0x2000000, R25 ;  /* 0x02000000222b5824 */ /* 0x000fc600078e0219 */
[----:B------:R-:W-:Y:S01]  /*15b0*/  ISETP.NE.AND P6, PT, R22, R23, PT ;  /* 0x000000171600720c */ /* 0x000fe20003fc5270 */
[----:B------:R-:W-:-:S12]  /*15c0*/  @P5 IMAD.IADD R44, R44, 0x1, R43 ;  /* 0x000000012c2c5824 */ /* 0x000fd800078e022b */
[----:B------:R-:W-:Y:S02]  /*15d0*/  @P6 IMAD.MOV.U32 R22, RZ, RZ, R23 ;  /* 0x000000ffff166224 */ /* 0x000fe400078e0017 */
[----:B------:R-:W-:-:S03]  /*15e0*/  @P6 IMAD.IADD R23, R23, 0x1, -R15 ;  /* 0x0000000117176824 */ /* 0x000fc600078e0a0f */
[----:B------:R-:W-:-:S04]  /*15f0*/  LOP3.LUT R26, R16, R22, R15, 0xb8, !PT ;  /* 0x00000016101a7212 */ /* 0x000fc800078eb80f */
[----:B------:R-:W-:-:S05]  /*1600*/  IADD3 R39, PT, PT, R26, R13, R24 ;  /* 0x0000000d1a277210 */ /* 0x000fca0007ffe018 */
[----:B------:R-:W-:Y:S01]  /*1610*/  VIADD R45, R39, 0x895cd7be ;  /* 0x895cd7be272d7836 */ /* 0x000fe20000000000 */
[----:B------:R-:W-:Y:S02]  /*1620*/  LEA.HI R39, R52, R41, R52, 0x11 ;  /* 0x0000002934277211 */ /* 0x000fe400078f8834 */
[----:B------:R-:W-:Y:S02]  /*1630*/  LOP3.LUT R52, R22, 0x7f000000, RZ, 0xc0, !PT ;  /* 0x7f00000016347812 */ /* 0x000fe400078ec0ff */
[----:B------:R-:W-:Y:S02]  /*1640*/  LEA.HI R25, R45, R22, R45, 0x16 ;  /* 0x000000162d197211 */ /* 0x000fe400078fb02d */
[----:B------:R-:W-:Y:S02]  /*1650*/  LOP3.LUT R43, R46, R39, R41, 0xb8, !PT ;  /* 0x000000272e2b7212 */ /* 0x000fe400078eb829 */
[----:B------:R-:W-:Y:S02]  /*1660*/  LOP3.LUT R52, R52, 0xf00f7f, R25, 0xf8, !PT ;  /* 0x00f00f7f34347812 */ /* 0x000fe400078ef819 */
[----:B------:R-:W-:-:S02]  /*1670*/  IADD3 R45, PT, PT, R6, 0x37ee77d8, R43 ;  /* 0x37ee77d8062d7810 */ /* 0x000fc40007ffe02b */
[----:B------:R-:W-:Y:S02]  /*1680*/  @P5 LEA.HI R43, R29, -R44, RZ, 0x19 ;  /* 0x8000002c1d2b5211 */ /* 0x000fe400078fc8ff */
[----:B------:R-:W-:Y:S01]  /*1690*/  LOP3.LUT R29, R52, 0x80081080, RZ, 0xfc, !PT ;  /* 0x80081080341d7812 */ /* 0x000fe200078efcff */
[----:B------:R-:W-:Y:S01]  /*16a0*/  @P2 IMAD R52, R27, 0x100000, R42 ;  /* 0x001000001b342824 */ /* 0x000fe200078e022a */
[----:B------:R-:W-:Y:S01]  /*16b0*/  LEA.HI R44, R45, R39, R45, 0x16 ;  /* 0x000000272d2c7211 */ /* 0x000fe200078fb02d */
[----:B------:R-:W-:Y:S01]  /*16c0*/  @P5 VIADD R7, R43, 0xaa83f051 ;  /* 0xaa83f0512b075836 */ /* 0x000fe20000000000 */
[----:B------:R-:W-:Y:S01]  /*16d0*/  ISETP.NE.AND P5, PT, R25, R29, PT ;  /* 0x0000001d1900720c */ /* 0x000fe20003fa5270 */
[----:B------:R-:W-:Y:S01]  /*16e0*/  IMAD.IADD R43, R19, 0x1, R50 ;  /* 0x00000001132b7824 */ /* 0x000fe200078e0232 */
[----:B------:R-:W-:Y:S02]  /*16f0*/  LOP3.LUT R45, R41, R44, R39, 0xb8, !PT ;  /* 0x0000002c292d7212 */ /* 0x000fe400078eb827 */
[----:B------:R-:W-:-:S02]  /*1700*/  SHF.L.W.U32.HI R50, R48, 0x1b, R48 ;  /* 0x0000001b30327819 */ /* 0x000fc40000010e30 */
[----:B------:R-:W-:Y:S02]  /*1710*/  IADD3 R46, PT, PT, R45, R7, R46 ;  /* 0x000000072d2e7210 */ /* 0x000fe40007ffe02e */
[----:B------:R-:W-:Y:S01]  /*1720*/  SHF.L.W.U32.HI R47, R43, 0x11, R43 ;  /* 0x000000112b2f7819 */ /* 0x000fe20000010e2b */
[----:B------:R-:W-:Y:S02]  /*1730*/  IMAD.IADD R45, R33, 0x1, -R50 ;  /* 0x00000001212d7824 */ /* 0x000fe400078e0a32 */
[----:B------:R-:W-:Y:S01]  /*1740*/  VIADD R33, R46, 0x757c0faf ;  /* 0x757c0faf2e217836 */ /* 0x000fe20000000000 */
[----:B------:R-:W-:Y:S01]  /*1750*/  LOP3.LUT R42, R48, R47, RZ, 0x3c, !PT ;  /* 0x0000002f302a7212 */ /* 0x000fe200078e3cff */
[----:B------:R-:W-:Y:S02]  /*1760*/  @P2 IMAD.IADD R47, R31, 0x1, R52 ;  /* 0x000000011f2f2824 */ /* 0x000fe400078e0234 */
[----:B------:R-:W-:Y:S01]  /*1770*/  @P2 IMAD.IADD R46, R40, 0x1, -R27 ;  /* 0x00000001282e2824 */ /* 0x000fe200078e0a1b */
[----:B------:R-:W-:Y:S01]  /*1780*/  LEA.HI R40, R33, R44, R33, 0x7 ;  /* 0x0000002c21287211 */ /* 0x000fe200078f3821 */
[----:B------:R-:W-:-:S02]  /*1790*/  @P5 IMAD.MOV.U32 R25, RZ, RZ, R29 ;  /* 0x000000ffff195224 */ /* 0x000fc400078e001d */
[----:B------:R-:W-:Y:S01]  /*17a0*/  IMAD.IADD R31, R45, 0x1, R42 ;  /* 0x000000012d1f7824 */ /* 0x000fe200078e022a */
[----:B------:R-:W-:Y:S01]  /*17b0*/  @P2 LEA.HI R46, R46, -R47, RZ, 0x14 ;  /* 0x8000002f2e2e2211 */ /* 0x000fe200078fa0ff */
[----:B------:R-:W-:Y:S01]  /*17c0*/  IMAD.IADD R43, R43, 0x1, R24 ;  /* 0x000000012b2b7824 */ /* 0x000fe200078e0218 */
[--C-:B------:R-:W-:Y:S01]  /*17d0*/  LOP3.LUT R33, R15, R25, R22.reuse, 0xb8, !PT ;  /* 0x000000190f217212 */ /* 0x100fe200078eb816 */
[----:B------:R-:W-:Y:S01]  /*17e0*/  @P5 IMAD.IADD R29, R29, 0x1, -R22 ;  /* 0x000000011d1d5824 */ /* 0x000fe200078e0a16 */
[----:B------:R-:W-:Y:S01]  /*17f0*/  LOP3.LUT R48, R39, R40, R44, 0xb8, !PT ;  /* 0x0000002827307212 */ /* 0x000fe200078eb82c */
[----:B------:R-:W-:Y:S01]  /*1800*/  @P2 VIADD R8, R46, 0x7dd839d6 ;  /* 0x7dd839d62e082836 */ /* 0x000fe20000000000 */
[----:B------:R-:W-:Y:S02]  /*1810*/  IADD3 R47, PT, PT, R33, R16, R31 ;  /* 0x00000010212f7210 */ /* 0x000fe40007ffe01f */
[----:B------:R-:W-:Y:S02]  /*1820*/  @P5 SHF.L.W.U32.HI R29, R29, 0xa, R29 ;  /* 0x0000000a1d1d5819 */ /* 0x000fe40000010e1d */
[----:B------:R-:W-:Y:S01]  /*1830*/  IADD3 R48, PT, PT, R48, R8, R41 ;  /* 0x0000000830307210 */ /* 0x000fe20007ffe029 */
[----:B------:R-:W-:Y:S01]  /*1840*/  VIADD R46, R47, 0x6b901122 ;  /* 0x6b9011222f2e7836 */ /* 0x000fe20000000000 */
[----:B------:R-:W-:Y:S01]  /*1850*/  @P5 IADD3 R13, PT, PT, R29, -R13, -R26 ;  /* 0x8000000d1d0d5210 */ /* 0x000fe20007ffe81a */
[----:B------:R-:W-:-:S02]  /*1860*/  @P4 IMAD.IADD R41, R32, 0x1, -R9 ;  /* 0x0000000120294824 */ /* 0x000fc400078e0a09 */
[----:B------:R-:W-:Y:S01]  /*1870*/  VIADD R49, R48, 0x4787c62a ;  /* 0x4787c62a30317836 */ /* 0x000fe20000000000 */
[----:B------:R-:W-:Y:S02]  /*1880*/  LEA.HI R32, R46, R25, R46, 0x7 ;  /* 0x000000192e207211 */ /* 0x000fe400078f382e */
[----:B------:R-:W-:Y:S02]  /*1890*/  @P4 SHF.L.W.U32.HI R46, R41, 0xf, R41 ;  /* 0x0000000f292e4819 */ /* 0x000fe40000010e29 */
[----:B------:R-:W-:Y:S02]  /*18a0*/  LEA.HI R41, R49, R40, R49, 0xc ;  /* 0x0000002831297211 */ /* 0x000fe400078f6031 */
[----:B------:R-:W-:Y:S02]  /*18b0*/  @P4 IADD3 R46, PT, PT, R46, -R37, -R36 ;  /* 0x800000252e2e4210 */ /* 0x000fe40007ffe824 */
[----:B------:R-:W-:Y:S02]  /*18c0*/  LOP3.LUT R47, R32, 0xf01f77, RZ, 0xc0, !PT ;  /* 0x00f01f77202f7812 */ /* 0x000fe400078ec0ff */
[----:B------:R-:W-:Y:S01]  /*18d0*/  LOP3.LUT R37, R44, R41, R40, 0xb8, !PT ;  /* 0x000000292c257212 */ /* 0x000fe200078eb828 */
[----:B------:R-:W-:Y:S01]  /*18e0*/  @P4 VIADD R10, R46, 0x57cfb9ed ;  /* 0x57cfb9ed2e0a4836 */ /* 0x000fe20000000000 */
[----:B------:R-:W-:Y:S01]  /*18f0*/  LOP3.LUT R36, R47, 0x3f0fe008, RZ, 0xfc, !PT ;  /* 0x3f0fe0082f247812 */ /* 0x000fe200078efcff */
[----:B------:R-:W-:-:S02]  /*1900*/  IMAD.IADD R46, R24, 0x1, R45 ;  /* 0x00000001182e7824 */ /* 0x000fc400078e022d */
[----:B------:R-:W-:Y:S01]  /*1910*/  @P5 VIADD R24, R13, 0x76a32842 ;  /* 0x76a328420d185836 */ /* 0x000fe20000000000 */
[----:B------:R-:W-:Y:S02]  /*1920*/  IADD3 R47, PT, PT, R37, R10, R39 ;  /* 0x0000000a252f7210 */ /* 0x000fe40007ffe027 */
[----:B------:R-:W-:Y:S02]  /*1930*/  ISETP.NE.AND P2, PT, R32, R36, PT ;  /* 0x000000242000720c */ /* 0x000fe40003f45270 */
[----:B------:R-:W-:Y:S01]  /*1940*/  @P0 SHF.L.W.U32.HI R39, R38, 0xa, R38 ;  /* 0x0000000a26270819 */ /* 0x000fe20000010e26 */
[----:B------:R-:W-:Y:S01]  /*1950*/  VIADD R50, R47, 0xa8304613 ;  /* 0xa83046132f327836 */ /* 0x000fe20000000000 */
[----:B------:R-:W-:Y:S02]  /*1960*/  SHF.L.W.U32.HI R37, R43, 0x1b, R43 ;  /* 0x0000001b2b257819 */ /* 0x000fe40000010e2b */
[----:B------:R-:W-:Y:S02]  /*1970*/  @P0 IADD3 R39, PT, PT, R39, -R34, -R35 ;  /* 0x8000002227270210 */ /* 0x000fe40007ffe823 */
[----:B------:R-:W-:Y:S01]  /*1980*/  SHF.L.W.U32.HI R38, R46, 0x11, R46 ;  /* 0x000000112e267819 */ /* 0x000fe20000010e2e */
[----:B------:R-:W-:Y:S01]  /*1990*/  IMAD.IADD R48, R42, 0x1, -R37 ;  /* 0x000000012a307824 */ /* 0x000fe200078e0a25 */
[----:B------:R-:W-:Y:S01]  /*19a0*/  LEA.HI R42, R50, R41, R50, 0x11 ;  /* 0x00000029322a7211 */ /* 0x000fe200078f8832 */
[----:B------:R-:W-:Y:S01]  /*19b0*/  @P0 VIADD R11, R39, 0x2b96aff ;  /* 0x02b96aff270b0836 */ /* 0x000fe20000000000 */
[----:B------:R-:W-:Y:S01]  /*19c0*/  LOP3.LUT R35, R43, R38, RZ, 0x3c, !PT ;  /* 0x000000262b237212 */ /* 0x000fe200078e3cff */
[----:B------:R-:W-:Y:S01]  /*19d0*/  @P2 IMAD.MOV.U32 R32, RZ, RZ, R36 ;  /* 0x000000ffff202224 */ /* 0x000fe200078e0024 */
[----:B------:R-:W-:Y:S01]  /*19e0*/  LOP3.LUT R37, R40, R42, R41, 0xb8, !PT ;  /* 0x0000002a28257212 */ /* 0x000fe200078eb829 */
[----:B------:R-:W-:-:S02]  /*19f0*/  @P2 IMAD.IADD R36, R36, 0x1, -R25 ;  /* 0x0000000124242824 */ /* 0x000fc400078e0a19 */
[----:B------:R-:W-:Y:S01]  /*1a00*/  IMAD.IADD R34, R48, 0x1, R35 ;  /* 0x0000000130227824 */ /* 0x000fe200078e0223 */
[----:B------:R-:W-:Y:S01]  /*1a10*/  IADD3 R37, PT, PT, R37, R11, R44 ;  /* 0x0000000b25257210 */ /* 0x000fe20007ffe02c */
[----:B------:R-:W-:Y:S01]  /*1a20*/  IMAD.IADD R44, R46, 0x1, R31 ;  /* 0x000000012e2c7824 */ /* 0x000fe200078e021f */
[----:B------:R-:W-:Y:S02]  /*1a30*/  LOP3.LUT R38, R22, R32, R25, 0xb8, !PT ;  /* 0x0000002016267212 */ /* 0x000fe400078eb819 */
[----:B------:R-:W-:Y:S01]  /*1a40*/  @P2 SHF.L.W.U32.HI R36, R36, 0x19, R36 ;  /* 0x0000001924242819 */ /* 0x000fe20000010e24 */
[----:B------:R-:W-:Y:S01]  /*1a50*/  VIADD R43, R37, 0xfd469501 ;  /* 0xfd469501252b7836 */ /* 0x000fe20000000000 */
[----:B------:R-:W-:Y:S02]  /*1a60*/  IADD3 R39, PT, PT, R38, R15, R34 ;  /* 0x0000000f26277210 */ /* 0x000fe40007ffe022 */
[----:B------:R-:W-:Y:S02]  /*1a70*/  @P3 SHF.L.W.U32.HI R37, R30, 0x19, R30 ;  /* 0x000000191e253819 */ /* 0x000fe40000010e1e */
[----:B------:R-:W-:Y:S01]  /*1a80*/  LEA.HI R30, R43, R42, R43, 0x16 ;  /* 0x0000002a2b1e7211 */ /* 0x000fe200078fb02b */
[----:B------:R-:W-:Y:S01]  /*1a90*/  VIADD R39, R39, 0xfd987193 ;  /* 0xfd98719327277836 */ /* 0x000fe20000000000 */
[----:B------:R-:W-:-:S02]  /*1aa0*/  @P3 IADD3 R37, PT, PT, R37, -R27, -R28 ;  /* 0x8000001b25253210 */ /* 0x000fc40007ffe81c */
[----:B------:R-:W-:Y:S02]  /*1ab0*/  @P1 SHF.L.W.U32.HI R28, R17, 0x14, R17 ;  /* 0x00000014111c1819 */ /* 0x000fe40000010e11 */
[----:B------:R-:W-:Y:S01]  /*1ac0*/  LEA.HI R27, R39, R32, R39, 0xc ;  /* 0x00000020271b7211 */ /* 0x000fe200078f6027 */
[----:B------:R-:W-:Y:S01]  /*1ad0*/  @P3 VIADD R14, R37, 0x967f6728 ;  /* 0x967f6728250e3836 */ /* 0x000fe20000000000 */
[----:B------:R-:W-:Y:S02]  /*1ae0*/  LOP3.LUT R39, R41, R30, R42, 0xb8, !PT ;  /* 0x0000001e29277212 */ /* 0x000fe400078eb82a */
[----:B------:R-:W-:Y:S02]  /*1af0*/  LOP3.LUT R37, R27, 0xf01f77, RZ, 0xc0, !PT ;  /* 0x00f01f771b257812 */ /* 0x000fe400078ec0ff */
[----:B------:R-:W-:Y:S02]  /*1b00*/  IADD3 R39, PT, PT, R39, R14, R40 ;  /* 0x0000000e27277210 */ /* 0x000fe40007ffe028 */
[----:B------:R-:W-:Y:S01]  /*1b10*/  LOP3.LUT R17, R37, 0x400be088, RZ, 0xfc, !PT ;  /* 0x400be08825117812 */ /* 0x000fe200078efcff */
[----:B------:R-:W-:Y:S01]  /*1b20*/  IMAD.IADD R37, R31, 0x1, R48 ;  /* 0x000000011f257824 */ /* 0x000fe200078e0230 */
[----:B------:R-:W-:Y:S01]  /*1b30*/  @P1 IADD3 R28, PT, PT, R28, -R9, -R20 ;  /* 0x800000091c1c1210 */ /* 0x000fe20007ffe814 */
[----:B------:R-:W-:Y:S01]  /*1b40*/  VIADD R39, R39, 0x698098d8 ;  /* 0x698098d827277836 */ /* 0x000fe20000000000 */
[----:B------:R-:W-:Y:S01]  /*1b50*/  ISETP.NE.AND P0, PT, R27, R17, PT ;  /* 0x000000111b00720c */ /* 0x000fe20003f05270 */
[----:B------:R-:W-:Y:S01]  /*1b60*/  IMAD.IADD R13, R37, 0x1, R34 ;  /* 0x00000001250d7824 */ /* 0x000fe200078e0222 */
[----:B------:R-:W-:Y:S01]  /*1b70*/  SHF.L.W.U32.HI R20, R44, 0x1b, R44 ;  /* 0x0000001b2c147819 */ /* 0x000fe20000010e2c */
[----:B------:R-:W-:Y:S01]  /*1b80*/  @P1 VIADD R18, R28, 0x74bb0851 ;  /* 0x74bb08511c121836 */ /* 0x000fe20000000000 */
[----:B------:R-:W-:-:S02]  /*1b90*/  LEA.HI R9, R39, R30, R39, 0x7 ;  /* 0x0000001e27097211 */ /* 0x000fc400078f3827 */
[----:B------:R-:W-:Y:S01]  /*1ba0*/  SHF.L.W.U32.HI R43, R37, 0x11, R37 ;  /* 0x00000011252b7819 */ /* 0x000fe20000010e25 */
[----:B------:R-:W-:Y:S01]  /*1bb0*/  IMAD.IADD R39, R35, 0x1, -R20 ;  /* 0x0000000123277824 */ /* 0x000fe200078e0a14 */
[----:B------:R-:W-:Y:S02]  /*1bc0*/  LOP3.LUT R28, R42, R9, R30, 0xb8, !PT ;  /* 0x000000092a1c7212 */ /* 0x000fe400078eb81e */
[----:B------:R-:W-:Y:S02]  /*1bd0*/  LOP3.LUT R44, R44, R43, RZ, 0x3c, !PT ;  /* 0x0000002b2c2c7212 */ /* 0x000fe400078e3cff */
[----:B------:R-:W-:Y:S01]  /*1be0*/  IADD3 R28, PT, PT, R28, R18, R41 ;  /* 0x000000121c1c7210 */ /* 0x000fe20007ffe029 */
[----:B------:R-:W-:Y:S01]  /*1bf0*/  @P0 IMAD.MOV.U32 R27, RZ, RZ, R17 ;  /* 0x000000ffff1b0224 */ /* 0x000fe200078e0011 */
[----:B------:R-:W-:Y:S01]  /*1c00*/  @P6 SHF.L.W.U32.HI R20, R23, 0xf, R23 ;  /* 0x0000000f17146819 */ /* 0x000fe20000010e17 */
[----:B------:R-:W-:Y:S01]  /*1c10*/  IMAD.IADD R23, R39, 0x1, R44 ;  /* 0x0000000127177824 */ /* 0x000fe200078e022c */
[----:B------:R-:W-:Y:S01]  /*1c20*/  SHF.L.W.U32.HI R37, R13, 0x1b, R13 ;  /* 0x0000001b0d257819 */ /* 0x000fe20000010e0d */
[----:B------:R-:W-:Y:S01]  /*1c30*/  VIADD R28, R28, 0x8b44f7af ;  /* 0x8b44f7af1c1c7836 */ /* 0x000fe20000000000 */
[--C-:B------:R-:W-:Y:S01]  /*1c40*/  LOP3.LUT R35, R25, R27, R32.reuse, 0xb8, !PT ;  /* 0x0000001b19237212 */ /* 0x100fe200078eb820 */
[----:B------:R-:W-:Y:S01]  /*1c50*/  @P0 IMAD.IADD R17, R17, 0x1, -R32 ;  /* 0x0000000111110824 */ /* 0x000fe200078e0a20 */
[----:B------:R-:W-:Y:S01]  /*1c60*/  @P6 IADD3 R20, PT, PT, R20, -R12, -R21 ;  /* 0x8000000c14146210 */ /* 0x000fe20007ffe815 */
[----:B------:R-:W-:Y:S01]  /*1c70*/  IMAD.IADD R26, R44, 0x1, -R37 ;  /* 0x000000012c1a7824 */ /* 0x000fe200078e0a25 */
[----:B------:R-:W-:-:S02]  /*1c80*/  LEA.HI R28, R28, R9, R28, 0xc ;  /* 0x000000091c1c7211 */ /* 0x000fc400078f601c */
[----:B------:R-:W-:Y:S01]  /*1c90*/  IADD3 R12, PT, PT, R35, R22, R23 ;  /* 0x00000016230c7210 */ /* 0x000fe20007ffe017 */
[----:B------:R-:W-:Y:S01]  /*1ca0*/  @P6 VIADD R19, R20, 0xa44f ;  /* 0x0000a44f14136836 */ /* 0x000fe20000000000 */
[----:B------:R-:W-:Y:S01]  /*1cb0*/  LOP3.LUT R21, R30, R28, R9, 0xb8, !PT ;  /* 0x0000001c1e157212 */ /* 0x000fe200078eb809 */
[----:B------:R-:W-:Y:S01]  /*1cc0*/  IMAD.IADD R20, R34, 0x1, R39 ;  /* 0x0000000122147824 */ /* 0x000fe200078e0227 */
[----:B------:R-:W-:Y:S01]  /*1cd0*/  @P2 IADD3 R36, PT, PT, R36, -R16, -R33 ;  /* 0x8000001024242210 */ /* 0x000fe20007ffe821 */
[----:B------:R-:W-:Y:S01]  /*1ce0*/  VIADD R12, R12, 0xa679438e ;  /* 0xa679438e0c0c7836 */ /* 0x000fe20000000000 */
[----:B------:R-:W-:Y:S02]  /*1cf0*/  IADD3 R21, PT, PT, R21, R19, R42 ;  /* 0x0000001315157210 */ /* 0x000fe40007ffe02a */
[----:B------:R-:W-:Y:S01]  /*1d00*/  @P0 SHF.L.W.U32.HI R17, R17, 0x14, R17 ;  /* 0x0000001411110819 */ /* 0x000fe20000010e11 */
[----:B------:R-:W-:Y:S01]  /*1d10*/  @P2 VIADD R31, R36, 0x946feede ;  /* 0x946feede241f2836 */ /* 0x000fe20000000000 */
[----:B------:R-:W-:Y:S01]  /*1d20*/  LEA.HI R12, R12, R27, R12, 0x11 ;  /* 0x0000001b0c0c7211 */ /* 0x000fe200078f880c */
[----:B------:R-:W-:Y:S01]  /*1d30*/  VIADD R21, R21, 0xffff5bb1 ;  /* 0xffff5bb115157836 */ /* 0x000fe20000000000 */
[----:B------:R-:W-:-:S02]  /*1d40*/  @P0 IADD3 R15, PT, PT, R17, -R15, -R38 ;  /* 0x8000000f110f0210 */ /* 0x000fc40007ffe826 */
[----:B------:R-:W-:Y:S02]  /*1d50*/  LOP3.LUT R40, R12, 0xff7ff7, RZ, 0xc0, !PT ;  /* 0x00ff7ff70c287812 */ /* 0x000fe400078ec0ff */
[----:B------:R-:W-:Y:S01]  /*1d60*/  LEA.HI R21, R21, R28, R21, 0x11 ;  /* 0x0000001c15157211 */ /* 0x000fe200078f8815 */
[----:B------:R-:W-:Y:S01]  /*1d70*/  @P0 VIADD R34, R15, 0x2678e6d ;  /* 0x02678e6d0f220836 */ /* 0x000fe20000000000 */
[----:B------:R-:W-:Y:S02]  /*1d80*/  LOP3.LUT R29, R40, 0x7d000000, RZ, 0xfc, !PT ;  /* 0x7d000000281d7812 */ /* 0x000fe400078efcff */
[----:B------:R-:W-:Y:S02]  /*1d90*/  LOP3.LUT R41, R9, R21, R28, 0xb8, !PT ;  /* 0x0000001509297212 */ /* 0x000fe400078eb81c */
[----:B------:R-:W-:Y:S02]  /*1da0*/  ISETP.NE.AND P1, PT, R12, R29, PT ;  /* 0x0000001d0c00720c */ /* 0x000fe40003f25270 */
[----:B------:R-:W-:-:S02]  /*1db0*/  IADD3 R41, PT, PT, R41, R24, R30 ;  /* 0x0000001829297210 */ /* 0x000fc40007ffe01e */
[----:B------:R-:W-:-:S03]  /*1dc0*/  SHF.L.W.U32.HI R30, R20, 0x11, R20 ;  /* 0x00000011141e7819 */ /* 0x000fc60000010e14 */
[----:B------:R-:W-:Y:S01]  /*1dd0*/  VIADD R42, R41, 0x895c57be ;  /* 0x895c57be292a7836 */ /* 0x000fe20000000000 */
[----:B------:R-:W-:-:S04]  /*1de0*/  LOP3.LUT R13, R13, R30, RZ, 0x3c, !PT ;  /* 0x0000001e0d0d7212 */ /* 0x000fc800078e3cff */
[----:B------:R-:W-:Y:S01]  /*1df0*/  LEA.HI R30, R42, R21, R42, 0x16 ;  /* 0x000000152a1e7211 */ /* 0x000fe200078fb02a */
[----:B------:R-:W-:Y:S02]  /*1e00*/  @P1 IMAD.MOV.U32 R12, RZ, RZ, R29 ;  /* 0x000000ffff0c1224 */ /* 0x000fe400078e001d */
[----:B------:R-:W-:Y:S01]  /*1e10*/  IMAD.IADD R16, R13, 0x1, R26 ;  /* 0x000000010d107824 */ /* 0x000fe200078e021a */
[----:B------:R-:W-:Y:S01]  /*1e20*/  LOP3.LUT R42, R28, R30, R21, 0xb8, !PT ;  /* 0x0000001e1c2a7212 */ /* 0x000fe200078eb815 */
[--C-:B------:R-:W-:Y:S01]  /*1e30*/  @P1 IMAD.IADD R40, R40, 0x1, -R27.reuse ;  /* 0x0000000128281824 */ /* 0x100fe200078e0a1b */
[--C-:B------:R-:W-:Y:S01]  /*1e40*/  LOP3.LUT R36, R32, R12, R27.reuse, 0xb8, !PT ;  /* 0x0000000c20247212 */ /* 0x100fe200078eb81b */
[----:B------:R-:W-:Y:S01]  /*1e50*/  @P1 IMAD.IADD R29, R29, 0x1, -R27 ;  /* 0x000000011d1d1824 */ /* 0x000fe200078e0a1b */
[----:B------:R-:W-:Y:S01]  /*1e60*/  IADD3 R42, PT, PT, R42, R31, R9 ;  /* 0x0000001f2a2a7210 */ /* 0x000fe20007ffe009 */
[--C-:B------:R-:W-:Y:S01]  /*1e70*/  IMAD.MOV.U32 R15, RZ, RZ, R16.reuse ;  /* 0x000000ffff0f7224 */ /* 0x100fe200078e0010 */
[----:B------:R-:W-:-:S02]  /*1e80*/  IADD3 R9, PT, PT, R36, R25, R16 ;  /* 0x0000001924097210 */ /* 0x000fc40007ffe010 */
[----:B------:R-:W-:Y:S01]  /*1e90*/  @P1 SHF.L.W.U32.HI R29, R29, 0xf, R40 ;  /* 0x0000000f1d1d1819 */ /* 0x000fe20000010e28 */
[----:B------:R-:W-:Y:S02]  /*1ea0*/  VIADD R33, R42, 0x6b901122 ;  /* 0x6b9011222a217836 */ /* 0x000fe40000000000 */
[----:B------:R-:W-:Y:S01]  /*1eb0*/  VIADD R9, R9, 0x49b40821 ;  /* 0x49b4082109097836 */ /* 0x000fe20000000000 */
[----:B------:R-:W-:Y:S02]  /*1ec0*/  @P1 IADD3 R29, PT, PT, R29, -R22, -R35 ;  /* 0x800000161d1d1210 */ /* 0x000fe40007ffe823 */
[----:B------:R-:W-:Y:S02]  /*1ed0*/  LEA.HI R33, R33, R30, R33, 0x7 ;  /* 0x0000001e21217211 */ /* 0x000fe400078f3821 */
[----:B------:R-:W-:Y:S02]  /*1ee0*/  SHF.L.W.U32.HI R37, R9, 0x16, R9 ;  /* 0x0000001609257819 */ /* 0x000fe40000010e09 */
[----:B------:R-:W-:-:S03]  /*1ef0*/  LOP3.LUT R39, R21, R33, R30, 0xb8, !PT ;  /* 0x0000002115277212 */ /* 0x000fc600078eb81e */
[----:B------:R-:W-:Y:S01]  /*1f00*/  IMAD.IADD R17, R37, 0x1, R12 ;  /* 0x0000000125117824 */ /* 0x000fe200078e020c */
[----:B------:R-:W-:-:S04]  /*1f10*/  IADD3 R39, PT, PT, R39, R34, R28 ;  /* 0x0000002227277210 */ /* 0x000fc80007ffe01c */
[----:B------:R-:W-:Y:S01]  /*1f20*/  LOP3.LUT R9, R17, 0x5fffffff, RZ, 0xc0, !PT ;  /* 0x5fffffff11097812 */ /* 0x000fe200078ec0ff */
[----:B------:R-:W-:-:S03]  /*1f30*/  VIADD R28, R39, 0xfd987193 ;  /* 0xfd987193271c7836 */ /* 0x000fc60000000000 */
[----:B------:R-:W-:Y:S01]  /*1f40*/  LOP3.LUT R38, R9, 0x20000000, RZ, 0xfc, !PT ;  /* 0x2000000009267812 */ /* 0x000fe200078efcff */
[----:B------:R-:W-:Y:S01]  /*1f50*/  IMAD.MOV.U32 R9, RZ, RZ, R23 ;  /* 0x000000ffff097224 */ /* 0x000fe200078e0017 */
[----:B------:R-:W-:Y:S01]  /*1f60*/  LEA.HI R28, R28, R33, R28, 0xc ;  /* 0x000000211c1c7211 */ /* 0x000fe200078f601c */
[----:B------:R-:W-:Y:S01]  /*1f70*/  @P1 VIADD R9, R29, 0x5986bc72 ;  /* 0x5986bc721d091836 */ /* 0x000fe20000000000 */
[----:B------:R-:W-:Y:S02]  /*1f80*/  ISETP.NE.AND P0, PT, R17, R38, PT ;  /* 0x000000261100720c */ /* 0x000fe40003f05270 */
[----:B------:R-:W-:-:S04]  /*1f90*/  LOP3.LUT R22, R30, R28, R33, 0xb8, !PT ;  /* 0x0000001c1e167212 */ /* 0x000fc800078eb821 */
[----:B------:R-:W-:-:S05]  /*1fa0*/  IADD3 R21, PT, PT, R22, R9, R21 ;  /* 0x0000000916157210 */ /* 0x000fca0007ffe015 */
[----:B------:R-:W-:Y:S02]  /*1fb0*/  VIADD R21, R21, 0x2679438e ;  /* 0x2679438e15157836 */ /* 0x000fe40000000000 */
[----:B------:R-:W-:Y:S02]  /*1fc0*/  @P0 IMAD.IADD R22, R38, 0x1, -R12 ;  /* 0x0000000126160824 */ /* 0x000fe400078e0a0c */
[----:B------:R-:W-:Y:S01]  /*1fd0*/  @P0 IMAD.MOV.U32 R17, RZ, RZ, R38 ;  /* 0x000000ffff110224 */ /* 0x000fe200078e0026 */
[----:B------:R-:W-:Y:S02]  /*1fe0*/  LEA.HI R21, R21, R28, R21, 0x11 ;  /* 0x0000001c15157211 */ /* 0x000fe400078f8815 */
[----:B------:R-:W-:-:S04]  /*1ff0*/  @P0 SHF.L.W.U32.HI R22, R22, 0xa, R37 ;  /* 0x0000000a16160819 */ /* 0x000fc80000010e25 */
[----:B------:R-:W-:Y:S02]  /*2000*/  @P0 IADD3 R22, PT, PT, R22, -R25, -R36 ;  /* 0x8000001916160210 */ /* 0x000fe40007ffe824 */
[----:B------:R-:W-:-:S03]  /*2010*/  LOP3.LUT R25, R33, R21, R28, 0xb8, !PT ;  /* 0x0000001521197212 */ /* 0x000fc600078eb81c */
[----:B------:R-:W-:-:S05]  /*2020*/  @P0 VIADD R15, R22, 0xb64bf7df ;  /* 0xb64bf7df160f0836 */ /* 0x000fca0000000000 */
[----:B------:R-:W-:-:S05]  /*2030*/  IADD3 R25, PT, PT, R25, R15, R30 ;  /* 0x0000000f19197210 */ /* 0x000fca0007ffe01e */
[----:B------:R-:W-:Y:S01]  /*2040*/  VIADD R22, R25, 0x49b40821 ;  /* 0x49b4082119167836 */ /* 0x000fe20000000000 */
[----:B------:R-:W-:-:S04]  /*2050*/  LOP3.LUT R25, R12, R27, R17, 0xb8, !PT ;  /* 0x0000001b0c197212 */ /* 0x000fc800078eb811 */
[----:B------:R-:W-:Y:S02]  /*2060*/  LEA.HI R22, R22, R21, R22, 0x16 ;  /* 0x0000001516167211 */ /* 0x000fe400078fb016 */
[----:B------:R-:W-:Y:S02]  /*2070*/  IADD3 R25, PT, PT, R25, R32, R4 ;  /* 0x0000002019197210 */ /* 0x000fe40007ffe004 */
[----:B------:R-:W-:-:S03]  /*2080*/  LOP3.LUT R29, R21, R28, R22, 0xb8, !PT ;  /* 0x0000001c151d7212 */ /* 0x000fc600078eb816 */
[----:B------:R-:W-:Y:S01]  /*2090*/  VIADD R30, R25, 0xf61e2562 ;  /* 0xf61e2562191e7836 */ /* 0x000fe20000000000 */
[----:B------:R-:W-:-:S04]  /*20a0*/  IADD3 R29, PT, PT, R29, R4, R33 ;  /* 0x000000041d1d7210 */ /* 0x000fc80007ffe021 */
[----:B------:R-:W-:Y:S01]  /*20b0*/  LEA.HI R30, R30, R17, R30, 0x5 ;  /* 0x000000111e1e7211 */ /* 0x000fe200078f281e */
[----:B------:R-:W-:-:S05]  /*20c0*/  VIADD R29, R29, 0xf61e2562 ;  /* 0xf61e25621d1d7836 */ /* 0x000fca0000000000 */
[----:B------:R-:W-:Y:S02]  /*20d0*/  LEA.HI R25, R29, R22, R29, 0x5 ;  /* 0x000000161d197211 */ /* 0x000fe400078f281d */
[----:B------:R-:W-:Y:S02]  /*20e0*/  LOP3.LUT R29, R17, R12, R30, 0xb8, !PT ;  /* 0x0000000c111d7212 */ /* 0x000fe400078eb81e */
[----:B------:R-:W-:Y:S02]  /*20f0*/  LOP3.LUT R33, R22, R21, R25, 0xb8, !PT ;  /* 0x0000001516217212 */ /* 0x000fe400078eb819 */
[----:B------:R-:W-:Y:S02]  /*2100*/  IADD3 R29, PT, PT, R29, R27, R10 ;  /* 0x0000001b1d1d7210 */ /* 0x000fe40007ffe00a */
[----:B------:R-:W-:-:S03]  /*2110*/  IADD3 R33, PT, PT, R33, R10, R28 ;  /* 0x0000000a21217210 */ /* 0x000fc60007ffe01c */
[----:B------:R-:W-:Y:S02]  /*2120*/  VIADD R29, R29, 0xc040b340 ;  /* 0xc040b3401d1d7836 */ /* 0x000fe40000000000 */
[----:B------:R-:W-:-:S03]  /*2130*/  VIADD R28, R33, 0xc040b340 ;  /* 0xc040b340211c7836 */ /* 0x000fc60000000000 */
[----:B------:R-:W-:Y:S02]  /*2140*/  LEA.HI R27, R29, R30, R29, 0x9 ;  /* 0x0000001e1d1b7211 */ /* 0x000fe400078f481d */
[----:B------:R-:W-:Y:S02]  /*2150*/  LEA.HI R28, R28, R25, R28, 0x9 ;  /* 0x000000191c1c7211 */ /* 0x000fe400078f481c */
[----:B------:R-:W-:Y:S02]  /*2160*/  LOP3.LUT R29, R30, R17, R27, 0xb8, !PT ;  /* 0x000000111e1d7212 */ /* 0x000fe400078eb81b */
[----:B------:R-:W-:Y:S02]  /*2170*/  LOP3.LUT R32, R25, R22, R28, 0xb8, !PT ;  /* 0x0000001619207212 */ /* 0x000fe400078eb81c */
[----:B------:R-:W-:Y:S02]  /*2180*/  IADD3 R29, PT, PT, R29, R12, R24 ;  /* 0x0000000c1d1d7210 */ /* 0x000fe40007ffe018 */
[----:B------:R-:W-:-:S03]  /*2190*/  IADD3 R32, PT, PT, R32, R24, R21 ;  /* 0x0000001820207210 */ /* 0x000fc60007ffe015 */
[----:B------:R-:W-:Y:S02]  /*21a0*/  VIADD R12, R29, 0x265e5a51 ;  /* 0x265e5a511d0c7836 */ /* 0x000fe40000000000 */
[----:B------:R-:W-:Y:S02]  /*21b0*/  VIADD R21, R32, 0x265dda51 ;  /* 0x265dda5120157836 */ /* 0x000fe40000000000 */
[----:B------:R-:W-:Y:S01]  /*21c0*/  VIADD R32, R8, 0xd62f105d ;  /* 0xd62f105d08207836 */ /* 0x000fe20000000000 */
[----:B------:R-:W-:Y:S02]  /*21d0*/  LEA.HI R12, R12, R27, R12, 0xe ;  /* 0x0000001b0c0c7211 */ /* 0x000fe400078f700c */
[----:B------:R-:W-:Y:S02]  /*21e0*/  LEA.HI R21, R21, R28, R21, 0xe ;  /* 0x0000001c15157211 */ /* 0x000fe400078f7015 */
[----:B------:R-:W-:Y:S02]  /*21f0*/  LOP3.LUT R29, R27, R30, R12, 0xb8, !PT ;  /* 0x0000001e1b1d7212 */ /* 0x000fe400078eb80c */
[----:B------:R-:W-:-:S02]  /*2200*/  LOP3.LUT R33, R28, R25, R21, 0xb8, !PT ;  /* 0x000000191c217212 */ /* 0x000fc400078eb815 */
        /* <DEDUP_REMOVED lines=8> */
[-C--:B------:R-:W-:Y:S01]  /*2290*/  IADD3 R30, PT, PT, R29, R32.reuse, R30 ;  /* 0x000000201d1e7210 */ /* 0x080fe20007ffe01e */
[----:B------:R-:W-:Y:S01]  /*22a0*/  VIADD R29, R19, 0x2441453 ;  /* 0x02441453131d7836 */ /* 0x000fe20000000000 */
[----:B------:R-:W-:-:S02]  /*22b0*/  IADD3 R25, PT, PT, R33, R32, R25 ;  /* 0x0000002021197210 */ /* 0x000fc40007ffe019 */
        /* <DEDUP_REMOVED lines=11> */
[-C--:B------:R-:W-:Y:S02]  /*2370*/  IADD3 R12, PT, PT, R29, R32.reuse, R12 ;  /* 0x000000201d0c7210 */ /* 0x080fe40007ffe00c */
[----:B------:R-:W-:-:S02]  /*2380*/  IADD3 R21, PT, PT, R33, R32, R21 ;  /* 0x0000002021157210 */ /* 0x000fc40007ffe015 */
[----:B------:R-:W-:Y:S02]  /*2390*/  LEA.HI R12, R12, R27, R12, 0xe ;  /* 0x0000001b0c0c7211 */ /* 0x000fe400078f700c */
[----:B------:R-:W-:Y:S02]  /*23a0*/  LEA.HI R21, R21, R28, R21, 0xe ;  /* 0x0000001c15157211 */ /* 0x000fe400078f7015 */
[----:B------:R-:W-:Y:S02]  /*23b0*/  LOP3.LUT R32, R27, R30, R12, 0xb8, !PT ;  /* 0x0000001e1b207212 */ /* 0x000fe400078eb80c */
[----:B------:R-:W-:Y:S02]  /*23c0*/  LOP3.LUT R29, R28, R25, R21, 0xb8, !PT ;  /* 0x000000191c1d7212 */ /* 0x000fe400078eb815 */
[-C--:B------:R-:W-:Y:S02]  /*23d0*/  IADD3 R32, PT, PT, R32, R7.reuse, R17 ;  /* 0x0000000720207210 */ /* 0x080fe40007ffe011 */
        /* <DEDUP_REMOVED lines=8> */
[-C--:B------:R-:W-:Y:S02]  /*2460*/  IADD3 R30, PT, PT, R29, R32.reuse, R30 ;  /* 0x000000201d1e7210 */ /* 0x080fe40007ffe01e */
[----:B------:R-:W-:Y:S02]  /*2470*/  IADD3 R25, PT, PT, R33, R32, R25 ;  /* 0x0000002021197210 */ /* 0x000fe40007ffe019 */
[----:B------:R-:W-:Y:S02]  /*2480*/  LEA.HI R30, R30, R17, R30, 0x5 ;  /* 0x000000111e1e7211 */ /* 0x000fe400078f281e */
[----:B------:R-:W-:Y:S02]  /*2490*/  LEA.HI R25, R25, R22, R25, 0x5 ;  /* 0x0000001619197211 */ /* 0x000fe400078f2819 */
[----:B------:R-:W-:Y:S02]  /*24a0*/  LOP3.LUT R32, R17, R12, R30, 0xb8, !PT ;  /* 0x0000000c11207212 */ /* 0x000fe400078eb81e */
[----:B------:R-:W-:-:S02]  /*24b0*/  LOP3.LUT R29, R22, R21, R25, 0xb8, !PT ;  /* 0x00000015161d7212 */ /* 0x000fc400078eb819 */
        /* <DEDUP_REMOVED lines=9> */
[-C--:B------:R-:W-:Y:S01]  /*2550*/  IADD3 R12, PT, PT, R29, R32.reuse, R12 ;  /* 0x000000201d0c7210 */ /* 0x080fe20007ffe00c */
[----:B------:R-:W-:Y:S01]  /*2560*/  VIADD R29, R14, 0x455a14ed ;  /* 0x455a14ed0e1d7836 */ /* 0x000fe20000000000 */
[----:B------:R-:W-:Y:S02]  /*2570*/  IADD3 R21, PT, PT, R33, R32, R21 ;  /* 0x0000002021157210 */ /* 0x000fe40007ffe015 */
        /* <DEDUP_REMOVED lines=35> */
[-C--:B------:R-:W-:Y:S02]  /*27b0*/  LEA.HI R17, R17, R12.reuse, R17, 0x14 ;  /* 0x0000000c11117211 */ /* 0x080fe400078fa011 */
[-C--:B------:R-:W-:Y:S02]  /*27c0*/  LEA.HI R22, R22, R21.reuse, R22, 0x14 ;  /* 0x0000001516167211 */ /* 0x080fe400078fa016 */
[----:B------:R-:W-:Y:S02]  /*27d0*/  LOP3.LUT R29, R17, R12, R27, 0x96, !PT ;  /* 0x0000000c111d7212 */ /* 0x000fe400078e961b */
[----:B------:R-:W-:-:S02]  /*27e0*/  LOP3.LUT R33, R22, R21, R28, 0x96, !PT ;  /* 0x0000001516217212 */ /* 0x000fc400078e961c */
[-C--:B------:R-:W-:Y:S01]  /*27f0*/  IADD3 R30, PT, PT, R29, R32.reuse, R30 ;  /* 0x000000201d1e7210 */ /* 0x080fe20007ffe01e */
[C---:B------:R-:W-:Y:S01]  /*2800*/  VIADD R29, R14.reuse, 0x8771f681 ;  /* 0x8771f6810e1d7836 */ /* 0x040fe20000000000 */
[----:B------:R-:W-:Y:S01]  /*2810*/  IADD3 R25, PT, PT, R33, R32, R25 ;  /* 0x0000002021197210 */ /* 0x000fe20007ffe019 */
[----:B------:R-:W-:Y:S01]  /*2820*/  VIADD R14, R14, 0x6fa87e4f ;  /* 0x6fa87e4f0e0e7836 */ /* 0x000fe20000000000 */
[-C--:B------:R-:W-:Y:S02]  /*2830*/  LEA.HI R30, R30, R17.reuse, R30, 0x4 ;  /* 0x000000111e1e7211 */ /* 0x080fe400078f201e */
[-C--:B------:R-:W-:Y:S02]  /*2840*/  LEA.HI R25, R25, R22.reuse, R25, 0x4 ;  /* 0x0000001619197211 */ /* 0x080fe400078f2019 */
[----:B------:R-:W-:Y:S02]  /*2850*/  LOP3.LUT R32, R30, R17, R12, 0x96, !PT ;  /* 0x000000111e207212 */ /* 0x000fe400078e960c */
[----:B------:R-:W-:-:S02]  /*2860*/  LOP3.LUT R33, R25, R22, R21, 0x96, !PT ;  /* 0x0000001619217212 */ /* 0x000fc400078e9615 */
[-C--:B------:R-:W-:Y:S02]  /*2870*/  IADD3 R27, PT, PT, R32, R29.reuse, R27 ;  /* 0x0000001d201b7210 */ /* 0x080fe40007ffe01b */
[----:B------:R-:W-:Y:S02]  /*2880*/  IADD3 R28, PT, PT, R33, R29, R28 ;  /* 0x0000001d211c7210 */ /* 0x000fe40007ffe01c */
[-C--:B------:R-:W-:Y:S02]  /*2890*/  LEA.HI R27, R27, R30.reuse, R27, 0xb ;  /* 0x0000001e1b1b7211 */ /* 0x080fe400078f581b */
[-C--:B------:R-:W-:Y:S02]  /*28a0*/  LEA.HI R28, R28, R25.reuse, R28, 0xb ;  /* 0x000000191c1c7211 */ /* 0x080fe400078f581c */
[----:B------:R-:W-:Y:S02]  /*28b0*/  LOP3.LUT R29, R27, R30, R17, 0x96, !PT ;  /* 0x0000001e1b1d7212 */ /* 0x000fe400078e9611 */
[----:B------:R-:W-:-:S02]  /*28c0*/  LOP3.LUT R32, R28, R25, R22, 0x96, !PT ;  /* 0x000000191c207212 */ /* 0x000fc400078e9616 */
[-C--:B------:R-:W-:Y:S02]  /*28d0*/  IADD3 R29, PT, PT, R29, R24.reuse, R12 ;  /* 0x000000181d1d7210 */ /* 0x080fe40007ffe00c */
[----:B------:R-:W-:-:S03]  /*28e0*/  IADD3 R32, PT, PT, R32, R24, R21 ;  /* 0x0000001820207210 */ /* 0x000fc60007ffe015 */
[----:B------:R-:W-:Y:S02]  /*28f0*/  VIADD R12, R29, 0x6d9d6122 ;  /* 0x6d9d61221d0c7836 */ /* 0x000fe40000000000 */
[----:B------:R-:W-:-:S03]  /*2900*/  VIADD R21, R32, 0x6d9ce122 ;  /* 0x6d9ce12220157836 */ /* 0x000fc60000000000 */
[-C--:B------:R-:W-:Y:S02]  /*2910*/  LEA.HI R12, R12, R27.reuse, R12, 0x10 ;  /* 0x0000001b0c0c7211 */ /* 0x080fe400078f800c */
[-C--:B------:R-:W-:Y:S02]  /*2920*/  LEA.HI R21, R21, R28.reuse, R21, 0x10 ;  /* 0x0000001c15157211 */ /* 0x080fe400078f8015 */
[----:B------:R-:W-:Y:S02]  /*2930*/  LOP3.LUT R32, R12, R27, R30, 0x96, !PT ;  /* 0x0000001b0c207212 */ /* 0x000fe400078e961e */
[----:B------:R-:W-:Y:S02]  /*2940*/  LOP3.LUT R29, R21, R28, R25, 0x96, !PT ;  /* 0x0000001c151d7212 */ /* 0x000fe400078e9619 */
[-C--:B------:R-:W-:Y:S02]  /*2950*/  IADD3 R32, PT, PT, R32, R9.reuse, R17 ;  /* 0x0000000920207210 */ /* 0x080fe40007ffe011 */
[----:B------:R-:W-:-:S03]  /*2960*/  IADD3 R29, PT, PT, R29, R9, R22 ;  /* 0x000000091d1d7210 */ /* 0x000fc60007ffe016 */
[----:B------:R-:W-:Y:S02]  /*2970*/  VIADD R17, R32, 0xfde5380c ;  /* 0xfde5380c20117836 */ /* 0x000fe40000000000 */
[----:B------:R-:W-:Y:S02]  /*2980*/  VIADD R22, R29, 0x7de5380c ;  /* 0x7de5380c1d167836 */ /* 0x000fe40000000000 */
        /* <DEDUP_REMOVED lines=14> */
[----:B------:R-:W-:Y:S02]  /*2a70*/  VIADD R28, R29, 0xcbdecfa9 ;  /* 0xcbdecfa91d1c7836 */ /* 0x000fe40000000000 */
[----:B------:R-:W-:Y:S01]  /*2a80*/  VIADD R32, R11, 0xf6bb4b60 ;  /* 0xf6bb4b600b207836 */ /* 0x000fe20000000000 */
[-C--:B------:R-:W-:Y:S01]  /*2a90*/  LEA.HI R27, R27, R30.reuse, R27, 0xb ;  /* 0x0000001e1b1b7211 */ /* 0x080fe200078f581b */
[----:B------:R-:W-:Y:S01]  /*2aa0*/  VIADD R11, R11, 0x432aff97 ;  /* 0x432aff970b0b7836 */ /* 0x000fe20000000000 */
[-C--:B------:R-:W-:Y:S02]  /*2ab0*/  LEA.HI R28, R28, R25.reuse, R28, 0xb ;  /* 0x000000191c1c7211 */ /* 0x080fe400078f581c */
[----:B------:R-:W-:Y:S02]  /*2ac0*/  LOP3.LUT R29, R27, R30, R17, 0x96, !PT ;  /* 0x0000001e1b1d7212 */ /* 0x000fe400078e9611 */
[----:B------:R-:W-:-:S02]  /*2ad0*/  LOP3.LUT R33, R28, R25, R22, 0x96, !PT ;  /* 0x000000191c217212 */ /* 0x000fc400078e9616 */
[-C--:B------:R-:W-:Y:S01]  /*2ae0*/  IADD3 R12, PT, PT, R29, R32.reuse, R12 ;  /* 0x000000201d0c7210 */ /* 0x080fe20007ffe00c */
[----:B------:R-:W-:Y:S01]  /*2af0*/  VIADD R29, R19, 0xbebfbc70 ;  /* 0xbebfbc70131d7836 */ /* 0x000fe20000000000 */
[----:B------:R-:W-:Y:S01]  /*2b00*/  IADD3 R21, PT, PT, R33, R32, R21 ;  /* 0x0000002021157210 */ /* 0x000fe20007ffe015 */
[----:B------:R-:W-:Y:S01]  /*2b10*/  VIADD R19, R19, 0xffeff47d ;  /* 0xffeff47d13137836 */ /* 0x000fe20000000000 */
        /* <DEDUP_REMOVED lines=58> */
[-C--:B------:R-:W-:Y:S02]  /*2ec0*/  IADD3 R12, PT, PT, R29, R32.reuse, R12 ;  /* 0x000000201d0c7210 */ /* 0x080fe40007ffe00c */
        /* <DEDUP_REMOVED lines=40> */
[----:B------:R-:W-:Y:S01]  /*3150*/  IADD3 R22, PT, PT, R8, R31, R22 ;  /* 0x0000001f08167210 */ /* 0x000fe20007ffe016 */
        /* <DEDUP_REMOVED lines=52> */
[----:B------:R-:W-:-:S03]  /*34a0*/  VIADD R6, R6, 0x77537e82 ;  /* 0x77537e8206067836 */ /* 0x000fc60000000000 */
        /* <DEDUP_REMOVED lines=18> */
[----:B------:R-:W-:Y:S01]  /*35d0*/  LOP3.LUT R8, R11, R5, R6, 0x2d, !PT ;  /* 0x000000050b087212 */ /* 0x000fe200078e2d06 */
[----:B------:R-:W-:Y:S01]  /*35e0*/  VIADD R9, R5, 0x82000000 ;  /* 0x8200000005097836 */ /* 0x000fe20000000000 */
[-C--:B------:R-:W-:Y:S01]  /*35f0*/  IADD3 R17, PT, PT, R0, R18.reuse, R17 ;  /* 0x0000001200117210 */ /* 0x080fe20007ffe011 */
[----:B------:R-:W-:Y:S01]  /*3600*/  VIADD R0, R11, 0x82000000 ;  /* 0x820000000b007836 */ /* 0x000fe20000000000 */
[----:B------:R-:W-:-:S02]  /*3610*/  IADD3 R8, PT, PT, R8, R18, R21 ;  /* 0x0000001208087210 */ /* 0x000fc40007ffe015 */
[----:B------:R-:W-:Y:S02]  /*3620*/  LEA.HI R17, R17, R12, R17, 0x15 ;  /* 0x0000000c11117211 */ /* 0x000fe400078fa811 */
[----:B------:R-:W-:Y:S02]  /*3630*/  ISETP.NE.AND P0, PT, R12, R9, PT ;  /* 0x000000090c00720c */ /* 0x000fe40003f05270 */
[----:B------:R-:W-:Y:S01]  /*3640*/  LEA.HI R5, R8, R5, R8, 0x15 ;  /* 0x0000000508057211 */ /* 0x000fe200078fa808 */
[----:B------:R-:W-:Y:S01]  /*3650*/  VIADD R17, R17, 0xf430a8ea ;  /* 0xf430a8ea11117836 */ /* 0x000fe20000000000 */
[----:B------:R-:W-:Y:S02]  /*3660*/  ISETP.NE.OR P0, PT, R7, R0, P0 ;  /* 0x000000000700720c */ /* 0x000fe40000705670 */
[----:B------:R-:W-:Y:S01]  /*3670*/  LOP3.LUT R4, R6, R4, RZ, 0x3c, !PT ;  /* 0x0000000406047212 */ /* 0x000fe200078e3cff */
[----:B------:R-:W-:-:S05]  /*3680*/  VIADD R0, R5, 0x7630a8ea ;  /* 0x7630a8ea05007836 */ /* 0x000fca0000000000 */
[----:B------:R-:W-:-:S04]  /*3690*/  ISETP.NE.OR P0, PT, R17, R0, P0 ;  /* 0x000000001100720c */ /* 0x000fc80000705670 */
[----:B------:R-:W-:-:S13]  /*36a0*/  ISETP.NE.OR P0, PT, R4, -0x80000000, P0 ;  /* 0x800000000400780c */ /* 0x000fda0000705670 */
[----:B------:R-:W-:Y:S05]  /*36b0*/  @!P0 BRA `(.L_x_1) ;  /* 0x0000000000188947 */ /* 0x000fea0003800000 */
[----:B------:R-:W-:Y:S02]  /*36c0*/  VIADD R3, R3, 0x1 ;  /* 0x0000000103037836 */ /* 0x000fe40000000000 */
[----:B------:R-:W-:Y:S02]  /*36d0*/  IMAD.IADD R7, R23, 0x1, R26 ;  /* 0x0000000117077824 */ /* 0x000fe400078e021a */
[----:B------:R-:W-:Y:S01]  /*36e0*/  IMAD.IADD R0, R20, 0x1, R23 ;  /* 0x0000000114007824 */ /* 0x000fe200078e0217 */
[----:B------:R-:W-:-:S13]  /*36f0*/  ISETP.NE.AND P0, PT, R3, 0x100000, PT ;  /* 0x001000000300780c */ /* 0x000fda0003f05270 */
[----:B------:R-:W-:Y:S05]  /*3700*/  @!P0 EXIT ;  /* 0x000000000000894d */ /* 0x000fea0003800000 */
[----:B------:R-:W-:Y:S05]  /*3710*/  BRA `(.L_x_2) ;  /* 0xffffffd000907947 */ /* 0x000fea000383ffff */
.L_x_1:
[----:B------:R-:W-:Y:S05]  /*3720*/  BSYNC.RECONVERGENT B0 ;  /* 0x0000000000007941 */ /* 0x000fea0003800200 */
.L_x_0:
[----:B------:R-:W0:Y:S01]  /*3730*/  LDC.64 R4, c[0x0][0x388] ;  /* 0x0000e200ff047b82 */ /* 0x000e220000000a00 */
[----:B------:R-:W-:Y:S02]  /*3740*/  IMAD.MOV.U32 R7, RZ, RZ, 0x1 ;  /* 0x00000001ff077424 */ /* 0x000fe400078e00ff */
[----:B0-----:R-:W-:-:S05]  /*3750*/  IMAD.WIDE R2, R2, 0x4, R4 ;  /* 0x0000000402027825 */ /* 0x001fca00078e0204 */
[----:B------:R-:W-:Y:S01]  /*3760*/  STG.E desc[UR4][R2.64], R7 ;  /* 0x0000000702007986 */ /* 0x000fe2000c101904 */
[----:B------:R-:W-:Y:S05]  /*3770*/  EXIT ;  /* 0x000000000000794d */ /* 0x000fea0003800000 */
.L_x_3:
[----:B------:R-:W-:-:S00]  /*3780*/  BRA `(.L_x_3) ;  /* 0xfffffffc00fc7947 */ /* 0x000fc0000383ffff */
[----:B------:R-:W-:-:S00]  /*3790*/  NOP ;  /* 0x0000000000007918 */ /* 0x000fc00000000000 */
        /* <DEDUP_REMOVED lines=14> */
.L_x_4:


//--------------------- .nv.shared.reserved.0     --------------------------
	.section	.nv.shared.reserved.0,"aw",@nobits
	.weak		__nv_reservedSMEM_offset_0_alias
	.size		__nv_reservedSMEM_offset_0_alias, 0, 64
	.other		__nv_reservedSMEM_offset_0_alias,@"STO_CUDA_RESERVED_SHARED STV_DEFAULT"
__nv_reservedSMEM_offset_0_alias:
	.zero		0
	.zero		64


//--------------------- .nv.constant0._Z6attackjPi --------------------------
	.section	.nv.constant0._Z6attackjPi,"a",@progbits
	.sectionflags	@""
	.align	4
.nv.constant0._Z6attackjPi:
	.zero		912


//--------------------- SYMBOLS --------------------------

	.type		.nv.reservedSmem.offset0,@object
	.size		.nv.reservedSmem.offset0,0x4
